//
// Generated by NVIDIA NVVM Compiler
//
// Compiler Build ID: CL-36424714
// Cuda compilation tools, release 13.0, V13.0.88
// Based on NVVM 20.0.0
//

.version 9.0
.target sm_100
.address_size 64

	// .globl	_Z15maxes_per_blockPKfPfi
// _ZZ15maxes_per_blockPKfPfiE5maxes has been demoted
// _ZZ7sum_expPKfPfS1_iE4sums has been demoted

.visible .entry _Z15maxes_per_blockPKfPfi(
	.param .u64 .ptr .align 1 _Z15maxes_per_blockPKfPfi_param_0,
	.param .u64 .ptr .align 1 _Z15maxes_per_blockPKfPfi_param_1,
	.param .u32 _Z15maxes_per_blockPKfPfi_param_2
)
{
	.reg .pred 	%p<20>;
	.reg .b32 	%r<47>;
	.reg .b32 	%f<106>;
	.reg .b64 	%rd<18>;
	// demoted variable
	.shared .align 4 .b8 _ZZ15maxes_per_blockPKfPfiE5maxes[1024];
	ld.param.u64 	%rd4, [_Z15maxes_per_blockPKfPfi_param_0];
	ld.param.u64 	%rd3, [_Z15maxes_per_blockPKfPfi_param_1];
	ld.param.u32 	%r28, [_Z15maxes_per_blockPKfPfi_param_2];
	cvta.to.global.u64 	%rd1, %rd4;
	mov.u32 	%r29, %ntid.x;
	mov.u32 	%r1, %ctaid.x;
	mov.u32 	%r2, %tid.x;
	mad.lo.s32 	%r40, %r29, %r1, %r2;
	shl.b32 	%r30, %r2, 2;
	mov.u32 	%r31, _ZZ15maxes_per_blockPKfPfiE5maxes;
	add.s32 	%r4, %r31, %r30;
	mov.b32 	%r32, -8388608;
	st.shared.u32 	[%r4], %r32;
	bar.sync 	0;
	setp.ge.s32 	%p1, %r40, %r28;
	@%p1 bra 	$L__BB0_31;
	mul.wide.s32 	%rd5, %r40, 4;
	add.s64 	%rd6, %rd1, %rd5;
	ld.global.f32 	%f105, [%rd6];
	add.s32 	%r43, %r40, 131072;
	setp.ge.s32 	%p2, %r43, %r28;
	@%p2 bra 	$L__BB0_15;
	add.s32 	%r33, %r40, 262144;
	max.s32 	%r34, %r28, %r33;
	sub.s32 	%r35, %r34, %r40;
	add.s32 	%r36, %r35, -131073;
	shr.u32 	%r37, %r36, 17;
	add.s32 	%r6, %r37, 1;
	and.b32  	%r7, %r6, 15;
	setp.lt.u32 	%p3, %r36, 1966080;
	@%p3 bra 	$L__BB0_6;
	and.b32  	%r38, %r6, 65520;
	neg.s32 	%r39, %r38;
	add.s64 	%rd2, %rd1, 4194304;
$L__BB0_4:
	.pragma "nounroll";
	mul.wide.s32 	%rd7, %r43, 4;
	add.s64 	%rd8, %rd2, %rd7;
	ld.global.f32 	%f16, [%rd8+-4194304];
	max.f32 	%f17, %f105, %f16;
	ld.global.f32 	%f18, [%rd8+-3670016];
	max.f32 	%f19, %f17, %f18;
	ld.global.f32 	%f20, [%rd8+-3145728];
	max.f32 	%f21, %f19, %f20;
	ld.global.f32 	%f22, [%rd8+-2621440];
	max.f32 	%f23, %f21, %f22;
	ld.global.f32 	%f24, [%rd8+-2097152];
	max.f32 	%f25, %f23, %f24;
	ld.global.f32 	%f26, [%rd8+-1572864];
	max.f32 	%f27, %f25, %f26;
	ld.global.f32 	%f28, [%rd8+-1048576];
	max.f32 	%f29, %f27, %f28;
	ld.global.f32 	%f30, [%rd8+-524288];
	max.f32 	%f31, %f29, %f30;
	ld.global.f32 	%f32, [%rd8];
	max.f32 	%f33, %f31, %f32;
	ld.global.f32 	%f34, [%rd8+524288];
	max.f32 	%f35, %f33, %f34;
	ld.global.f32 	%f36, [%rd8+1048576];
	max.f32 	%f37, %f35, %f36;
	ld.global.f32 	%f38, [%rd8+1572864];
	max.f32 	%f39, %f37, %f38;
	ld.global.f32 	%f40, [%rd8+2097152];
	max.f32 	%f41, %f39, %f40;
	ld.global.f32 	%f42, [%rd8+2621440];
	max.f32 	%f43, %f41, %f42;
	ld.global.f32 	%f44, [%rd8+3145728];
	max.f32 	%f45, %f43, %f44;
	ld.global.f32 	%f46, [%rd8+3670016];
	max.f32 	%f105, %f45, %f46;
	add.s32 	%r43, %r43, 2097152;
	add.s32 	%r40, %r40, 2097152;
	add.s32 	%r39, %r39, 16;
	setp.ne.s32 	%p4, %r39, 0;
	@%p4 bra 	$L__BB0_4;
	add.s32 	%r43, %r40, 131072;
$L__BB0_6:
	setp.eq.s32 	%p5, %r7, 0;
	@%p5 bra 	$L__BB0_15;
	and.b32  	%r17, %r6, 7;
	setp.lt.u32 	%p6, %r7, 8;
	@%p6 bra 	$L__BB0_9;
	mul.wide.s32 	%rd9, %r43, 4;
	add.s64 	%rd10, %rd1, %rd9;
	ld.global.f32 	%f48, [%rd10];
	max.f32 	%f49, %f105, %f48;
	ld.global.f32 	%f50, [%rd10+524288];
	max.f32 	%f51, %f49, %f50;
	ld.global.f32 	%f52, [%rd10+1048576];
	max.f32 	%f53, %f51, %f52;
	ld.global.f32 	%f54, [%rd10+1572864];
	max.f32 	%f55, %f53, %f54;
	ld.global.f32 	%f56, [%rd10+2097152];
	max.f32 	%f57, %f55, %f56;
	ld.global.f32 	%f58, [%rd10+2621440];
	max.f32 	%f59, %f57, %f58;
	ld.global.f32 	%f60, [%rd10+3145728];
	max.f32 	%f61, %f59, %f60;
	ld.global.f32 	%f62, [%rd10+3670016];
	max.f32 	%f105, %f61, %f62;
	add.s32 	%r43, %r43, 1048576;
$L__BB0_9:
	setp.eq.s32 	%p7, %r17, 0;
	@%p7 bra 	$L__BB0_15;
	and.b32  	%r20, %r6, 3;
	setp.lt.u32 	%p8, %r17, 4;
	@%p8 bra 	$L__BB0_12;
	mul.wide.s32 	%rd11, %r43, 4;
	add.s64 	%rd12, %rd1, %rd11;
	ld.global.f32 	%f64, [%rd12];
	max.f32 	%f65, %f105, %f64;
	ld.global.f32 	%f66, [%rd12+524288];
	max.f32 	%f67, %f65, %f66;
	ld.global.f32 	%f68, [%rd12+1048576];
	max.f32 	%f69, %f67, %f68;
	ld.global.f32 	%f70, [%rd12+1572864];
	max.f32 	%f105, %f69, %f70;
	add.s32 	%r43, %r43, 524288;
$L__BB0_12:
	setp.eq.s32 	%p9, %r20, 0;
	@%p9 bra 	$L__BB0_15;
	neg.s32 	%r45, %r20;
$L__BB0_14:
	.pragma "nounroll";
	mul.wide.s32 	%rd13, %r43, 4;
	add.s64 	%rd14, %rd1, %rd13;
	ld.global.f32 	%f71, [%rd14];
	max.f32 	%f105, %f105, %f71;
	add.s32 	%r43, %r43, 131072;
	add.s32 	%r45, %r45, 1;
	setp.ne.s32 	%p10, %r45, 0;
	@%p10 bra 	$L__BB0_14;
$L__BB0_15:
	st.shared.f32 	[%r4], %f105;
	bar.sync 	0;
	setp.gt.u32 	%p11, %r2, 127;
	@%p11 bra 	$L__BB0_17;
	ld.shared.f32 	%f72, [%r4];
	ld.shared.f32 	%f73, [%r4+512];
	max.f32 	%f74, %f72, %f73;
	st.shared.f32 	[%r4], %f74;
$L__BB0_17:
	bar.sync 	0;
	setp.gt.u32 	%p12, %r2, 63;
	@%p12 bra 	$L__BB0_19;
	ld.shared.f32 	%f75, [%r4];
	ld.shared.f32 	%f76, [%r4+256];
	max.f32 	%f77, %f75, %f76;
	st.shared.f32 	[%r4], %f77;
$L__BB0_19:
	bar.sync 	0;
	setp.gt.u32 	%p13, %r2, 31;
	@%p13 bra 	$L__BB0_21;
	ld.shared.f32 	%f78, [%r4];
	ld.shared.f32 	%f79, [%r4+128];
	max.f32 	%f80, %f78, %f79;
	st.shared.f32 	[%r4], %f80;
$L__BB0_21:
	bar.sync 	0;
	setp.gt.u32 	%p14, %r2, 15;
	@%p14 bra 	$L__BB0_23;
	ld.shared.f32 	%f81, [%r4];
	ld.shared.f32 	%f82, [%r4+64];
	max.f32 	%f83, %f81, %f82;
	st.shared.f32 	[%r4], %f83;
$L__BB0_23:
	bar.sync 	0;
	setp.gt.u32 	%p15, %r2, 7;
	@%p15 bra 	$L__BB0_25;
	ld.shared.f32 	%f84, [%r4];
	ld.shared.f32 	%f85, [%r4+32];
	max.f32 	%f86, %f84, %f85;
	st.shared.f32 	[%r4], %f86;
$L__BB0_25:
	bar.sync 	0;
	setp.gt.u32 	%p16, %r2, 3;
	@%p16 bra 	$L__BB0_27;
	ld.shared.f32 	%f87, [%r4];
	ld.shared.f32 	%f88, [%r4+16];
	max.f32 	%f89, %f87, %f88;
	st.shared.f32 	[%r4], %f89;
$L__BB0_27:
	bar.sync 	0;
	setp.gt.u32 	%p17, %r2, 1;
	@%p17 bra 	$L__BB0_29;
	ld.shared.f32 	%f90, [%r4];
	ld.shared.f32 	%f91, [%r4+8];
	max.f32 	%f92, %f90, %f91;
	st.shared.f32 	[%r4], %f92;
$L__BB0_29:
	bar.sync 	0;
	setp.ne.s32 	%p18, %r2, 0;
	@%p18 bra 	$L__BB0_33;
	ld.shared.f32 	%f93, [%r4];
	ld.shared.f32 	%f94, [_ZZ15maxes_per_blockPKfPfiE5maxes+4];
	max.f32 	%f95, %f93, %f94;
	st.shared.f32 	[%r4], %f95;
$L__BB0_31:
	setp.ne.s32 	%p19, %r2, 0;
	@%p19 bra 	$L__BB0_33;
	ld.shared.f32 	%f96, [_ZZ15maxes_per_blockPKfPfiE5maxes];
	cvta.to.global.u64 	%rd15, %rd3;
	mul.wide.u32 	%rd16, %r1, 4;
	add.s64 	%rd17, %rd15, %rd16;
	st.global.f32 	[%rd17], %f96;
$L__BB0_33:
	ret;

}
	// .globl	_Z11overall_maxPfS_
.visible .entry _Z11overall_maxPfS_(
	.param .u64 .ptr .align 1 _Z11overall_maxPfS__param_0,
	.param .u64 .ptr .align 1 _Z11overall_maxPfS__param_1
)
{
	.reg .pred 	%p<10>;
	.reg .b32 	%r<2>;
	.reg .b32 	%f<29>;
	.reg .b64 	%rd<7>;

	ld.param.u64 	%rd4, [_Z11overall_maxPfS__param_0];
	ld.param.u64 	%rd3, [_Z11overall_maxPfS__param_1];
	cvta.to.global.u64 	%rd1, %rd4;
	mov.u32 	%r1, %tid.x;
	mul.wide.u32 	%rd5, %r1, 4;
	add.s64 	%rd2, %rd1, %rd5;
	setp.gt.u32 	%p1, %r1, 255;
	@%p1 bra 	$L__BB1_2;
	ld.global.f32 	%f1, [%rd2];
	ld.global.f32 	%f2, [%rd2+1024];
	max.f32 	%f3, %f1, %f2;
	st.global.f32 	[%rd2], %f3;
$L__BB1_2:
	bar.sync 	0;
	setp.gt.u32 	%p2, %r1, 127;
	@%p2 bra 	$L__BB1_4;
	ld.global.f32 	%f4, [%rd2];
	ld.global.f32 	%f5, [%rd2+512];
	max.f32 	%f6, %f4, %f5;
	st.global.f32 	[%rd2], %f6;
$L__BB1_4:
	bar.sync 	0;
	setp.gt.u32 	%p3, %r1, 63;
	@%p3 bra 	$L__BB1_6;
	ld.global.f32 	%f7, [%rd2];
	ld.global.f32 	%f8, [%rd2+256];
	max.f32 	%f9, %f7, %f8;
	st.global.f32 	[%rd2], %f9;
$L__BB1_6:
	bar.sync 	0;
	setp.gt.u32 	%p4, %r1, 31;
	@%p4 bra 	$L__BB1_8;
	ld.global.f32 	%f10, [%rd2];
	ld.global.f32 	%f11, [%rd2+128];
	max.f32 	%f12, %f10, %f11;
	st.global.f32 	[%rd2], %f12;
$L__BB1_8:
	bar.sync 	0;
	setp.gt.u32 	%p5, %r1, 15;
	@%p5 bra 	$L__BB1_10;
	ld.global.f32 	%f13, [%rd2];
	ld.global.f32 	%f14, [%rd2+64];
	max.f32 	%f15, %f13, %f14;
	st.global.f32 	[%rd2], %f15;
$L__BB1_10:
	bar.sync 	0;
	setp.gt.u32 	%p6, %r1, 7;
	@%p6 bra 	$L__BB1_12;
	ld.global.f32 	%f16, [%rd2];
	ld.global.f32 	%f17, [%rd2+32];
	max.f32 	%f18, %f16, %f17;
	st.global.f32 	[%rd2], %f18;
$L__BB1_12:
	bar.sync 	0;
	setp.gt.u32 	%p7, %r1, 3;
	@%p7 bra 	$L__BB1_14;
	ld.global.f32 	%f19, [%rd2];
	ld.global.f32 	%f20, [%rd2+16];
	max.f32 	%f21, %f19, %f20;
	st.global.f32 	[%rd2], %f21;
$L__BB1_14:
	bar.sync 	0;
	setp.gt.u32 	%p8, %r1, 1;
	@%p8 bra 	$L__BB1_16;
	ld.global.f32 	%f22, [%rd2];
	ld.global.f32 	%f23, [%rd2+8];
	max.f32 	%f24, %f22, %f23;
	st.global.f32 	[%rd2], %f24;
$L__BB1_16:
	bar.sync 	0;
	setp.ne.s32 	%p9, %r1, 0;
	@%p9 bra 	$L__BB1_18;
	ld.global.f32 	%f25, [%rd2];
	ld.global.f32 	%f26, [%rd1+4];
	max.f32 	%f27, %f25, %f26;
	st.global.f32 	[%rd2], %f27;
$L__BB1_18:
	bar.sync 	0;
	cvta.to.global.u64 	%rd6, %rd3;
	ld.global.f32 	%f28, [%rd1];
	st.global.f32 	[%rd6], %f28;
	ret;

}
	// .globl	_Z7sum_expPKfPfS1_i
.visible .entry _Z7sum_expPKfPfS1_i(
	.param .u64 .ptr .align 1 _Z7sum_expPKfPfS1_i_param_0,
	.param .u64 .ptr .align 1 _Z7sum_expPKfPfS1_i_param_1,
	.param .u64 .ptr .align 1 _Z7sum_expPKfPfS1_i_param_2,
	.param .u32 _Z7sum_expPKfPfS1_i_param_3
)
{
	.reg .pred 	%p<17>;
	.reg .b32 	%r<66>;
	.reg .b32 	%f<238>;
	.reg .b64 	%rd<16>;
	// demoted variable
	.shared .align 4 .b8 _ZZ7sum_expPKfPfS1_iE4sums[1024];
	ld.param.u64 	%rd5, [_Z7sum_expPKfPfS1_i_param_0];
	ld.param.u64 	%rd3, [_Z7sum_expPKfPfS1_i_param_1];
	ld.param.u64 	%rd4, [_Z7sum_expPKfPfS1_i_param_2];
	ld.param.u32 	%r18, [_Z7sum_expPKfPfS1_i_param_3];
	cvta.to.global.u64 	%rd1, %rd5;
	mov.u32 	%r19, %ntid.x;
	mov.u32 	%r20, %ctaid.x;
	mul.lo.s32 	%r1, %r19, %r20;
	mov.u32 	%r2, %tid.x;
	add.s32 	%r63, %r1, %r2;
	setp.ge.s32 	%p1, %r63, %r18;
	mov.f32 	%f237, 0f00000000;
	@%p1 bra 	$L__BB2_12;
	cvta.to.global.u64 	%rd6, %rd3;
	ld.global.f32 	%f1, [%rd6];
	add.s32 	%r21, %r63, 131072;
	max.s32 	%r22, %r18, %r21;
	not.b32 	%r23, %r1;
	add.s32 	%r24, %r22, %r23;
	sub.s32 	%r4, %r24, %r2;
	shr.u32 	%r25, %r4, 17;
	add.s32 	%r5, %r25, 1;
	and.b32  	%r6, %r5, 7;
	setp.lt.u32 	%p2, %r4, 917504;
	mov.f32 	%f237, 0f00000000;
	@%p2 bra 	$L__BB2_4;
	and.b32  	%r26, %r5, 65528;
	neg.s32 	%r61, %r26;
	add.s64 	%rd2, %rd1, 2097152;
	mov.f32 	%f237, 0f00000000;
$L__BB2_3:
	.pragma "nounroll";
	mul.wide.s32 	%rd7, %r63, 4;
	add.s64 	%rd8, %rd2, %rd7;
	ld.global.f32 	%f18, [%rd8+-2097152];
	sub.f32 	%f19, %f18, %f1;
	fma.rn.f32 	%f20, %f19, 0f3BBB989D, 0f3F000000;
	cvt.sat.f32.f32 	%f21, %f20;
	mov.f32 	%f22, 0f4B400001;
	mov.f32 	%f23, 0f437C0000;
	fma.rm.f32 	%f24, %f21, %f23, %f22;
	add.f32 	%f25, %f24, 0fCB40007F;
	neg.f32 	%f26, %f25;
	fma.rn.f32 	%f27, %f19, 0f3FB8AA3B, %f26;
	fma.rn.f32 	%f28, %f19, 0f32A57060, %f27;
	mov.b32 	%r27, %f24;
	shl.b32 	%r28, %r27, 23;
	mov.b32 	%f29, %r28;
	ex2.approx.ftz.f32 	%f30, %f28;
	fma.rn.f32 	%f31, %f30, %f29, %f237;
	ld.global.f32 	%f32, [%rd8+-1572864];
	sub.f32 	%f33, %f32, %f1;
	fma.rn.f32 	%f34, %f33, 0f3BBB989D, 0f3F000000;
	cvt.sat.f32.f32 	%f35, %f34;
	fma.rm.f32 	%f36, %f35, %f23, %f22;
	add.f32 	%f37, %f36, 0fCB40007F;
	neg.f32 	%f38, %f37;
	fma.rn.f32 	%f39, %f33, 0f3FB8AA3B, %f38;
	fma.rn.f32 	%f40, %f33, 0f32A57060, %f39;
	mov.b32 	%r29, %f36;
	shl.b32 	%r30, %r29, 23;
	mov.b32 	%f41, %r30;
	ex2.approx.ftz.f32 	%f42, %f40;
	fma.rn.f32 	%f43, %f42, %f41, %f31;
	ld.global.f32 	%f44, [%rd8+-1048576];
	sub.f32 	%f45, %f44, %f1;
	fma.rn.f32 	%f46, %f45, 0f3BBB989D, 0f3F000000;
	cvt.sat.f32.f32 	%f47, %f46;
	fma.rm.f32 	%f48, %f47, %f23, %f22;
	add.f32 	%f49, %f48, 0fCB40007F;
	neg.f32 	%f50, %f49;
	fma.rn.f32 	%f51, %f45, 0f3FB8AA3B, %f50;
	fma.rn.f32 	%f52, %f45, 0f32A57060, %f51;
	mov.b32 	%r31, %f48;
	shl.b32 	%r32, %r31, 23;
	mov.b32 	%f53, %r32;
	ex2.approx.ftz.f32 	%f54, %f52;
	fma.rn.f32 	%f55, %f54, %f53, %f43;
	ld.global.f32 	%f56, [%rd8+-524288];
	sub.f32 	%f57, %f56, %f1;
	fma.rn.f32 	%f58, %f57, 0f3BBB989D, 0f3F000000;
	cvt.sat.f32.f32 	%f59, %f58;
	fma.rm.f32 	%f60, %f59, %f23, %f22;
	add.f32 	%f61, %f60, 0fCB40007F;
	neg.f32 	%f62, %f61;
	fma.rn.f32 	%f63, %f57, 0f3FB8AA3B, %f62;
	fma.rn.f32 	%f64, %f57, 0f32A57060, %f63;
	mov.b32 	%r33, %f60;
	shl.b32 	%r34, %r33, 23;
	mov.b32 	%f65, %r34;
	ex2.approx.ftz.f32 	%f66, %f64;
	fma.rn.f32 	%f67, %f66, %f65, %f55;
	ld.global.f32 	%f68, [%rd8];
	sub.f32 	%f69, %f68, %f1;
	fma.rn.f32 	%f70, %f69, 0f3BBB989D, 0f3F000000;
	cvt.sat.f32.f32 	%f71, %f70;
	fma.rm.f32 	%f72, %f71, %f23, %f22;
	add.f32 	%f73, %f72, 0fCB40007F;
	neg.f32 	%f74, %f73;
	fma.rn.f32 	%f75, %f69, 0f3FB8AA3B, %f74;
	fma.rn.f32 	%f76, %f69, 0f32A57060, %f75;
	mov.b32 	%r35, %f72;
	shl.b32 	%r36, %r35, 23;
	mov.b32 	%f77, %r36;
	ex2.approx.ftz.f32 	%f78, %f76;
	fma.rn.f32 	%f79, %f78, %f77, %f67;
	ld.global.f32 	%f80, [%rd8+524288];
	sub.f32 	%f81, %f80, %f1;
	fma.rn.f32 	%f82, %f81, 0f3BBB989D, 0f3F000000;
	cvt.sat.f32.f32 	%f83, %f82;
	fma.rm.f32 	%f84, %f83, %f23, %f22;
	add.f32 	%f85, %f84, 0fCB40007F;
	neg.f32 	%f86, %f85;
	fma.rn.f32 	%f87, %f81, 0f3FB8AA3B, %f86;
	fma.rn.f32 	%f88, %f81, 0f32A57060, %f87;
	mov.b32 	%r37, %f84;
	shl.b32 	%r38, %r37, 23;
	mov.b32 	%f89, %r38;
	ex2.approx.ftz.f32 	%f90, %f88;
	fma.rn.f32 	%f91, %f90, %f89, %f79;
	ld.global.f32 	%f92, [%rd8+1048576];
	sub.f32 	%f93, %f92, %f1;
	fma.rn.f32 	%f94, %f93, 0f3BBB989D, 0f3F000000;
	cvt.sat.f32.f32 	%f95, %f94;
	fma.rm.f32 	%f96, %f95, %f23, %f22;
	add.f32 	%f97, %f96, 0fCB40007F;
	neg.f32 	%f98, %f97;
	fma.rn.f32 	%f99, %f93, 0f3FB8AA3B, %f98;
	fma.rn.f32 	%f100, %f93, 0f32A57060, %f99;
	mov.b32 	%r39, %f96;
	shl.b32 	%r40, %r39, 23;
	mov.b32 	%f101, %r40;
	ex2.approx.ftz.f32 	%f102, %f100;
	fma.rn.f32 	%f103, %f102, %f101, %f91;
	ld.global.f32 	%f104, [%rd8+1572864];
	sub.f32 	%f105, %f104, %f1;
	fma.rn.f32 	%f106, %f105, 0f3BBB989D, 0f3F000000;
	cvt.sat.f32.f32 	%f107, %f106;
	fma.rm.f32 	%f108, %f107, %f23, %f22;
	add.f32 	%f109, %f108, 0fCB40007F;
	neg.f32 	%f110, %f109;
	fma.rn.f32 	%f111, %f105, 0f3FB8AA3B, %f110;
	fma.rn.f32 	%f112, %f105, 0f32A57060, %f111;
	mov.b32 	%r41, %f108;
	shl.b32 	%r42, %r41, 23;
	mov.b32 	%f113, %r42;
	ex2.approx.ftz.f32 	%f114, %f112;
	fma.rn.f32 	%f237, %f114, %f113, %f103;
	add.s32 	%r63, %r63, 1048576;
	add.s32 	%r61, %r61, 8;
	setp.ne.s32 	%p3, %r61, 0;
	@%p3 bra 	$L__BB2_3;
$L__BB2_4:
	setp.eq.s32 	%p4, %r6, 0;
	@%p4 bra 	$L__BB2_12;
	setp.lt.u32 	%p5, %r6, 4;
	@%p5 bra 	$L__BB2_7;
	mul.wide.s32 	%rd9, %r63, 4;
	add.s64 	%rd10, %rd1, %rd9;
	ld.global.f32 	%f116, [%rd10];
	sub.f32 	%f117, %f116, %f1;
	fma.rn.f32 	%f118, %f117, 0f3BBB989D, 0f3F000000;
	cvt.sat.f32.f32 	%f119, %f118;
	mov.f32 	%f120, 0f4B400001;
	mov.f32 	%f121, 0f437C0000;
	fma.rm.f32 	%f122, %f119, %f121, %f120;
	add.f32 	%f123, %f122, 0fCB40007F;
	neg.f32 	%f124, %f123;
	fma.rn.f32 	%f125, %f117, 0f3FB8AA3B, %f124;
	fma.rn.f32 	%f126, %f117, 0f32A57060, %f125;
	mov.b32 	%r43, %f122;
	shl.b32 	%r44, %r43, 23;
	mov.b32 	%f127, %r44;
	ex2.approx.ftz.f32 	%f128, %f126;
	fma.rn.f32 	%f129, %f128, %f127, %f237;
	ld.global.f32 	%f130, [%rd10+524288];
	sub.f32 	%f131, %f130, %f1;
	fma.rn.f32 	%f132, %f131, 0f3BBB989D, 0f3F000000;
	cvt.sat.f32.f32 	%f133, %f132;
	fma.rm.f32 	%f134, %f133, %f121, %f120;
	add.f32 	%f135, %f134, 0fCB40007F;
	neg.f32 	%f136, %f135;
	fma.rn.f32 	%f137, %f131, 0f3FB8AA3B, %f136;
	fma.rn.f32 	%f138, %f131, 0f32A57060, %f137;
	mov.b32 	%r45, %f134;
	shl.b32 	%r46, %r45, 23;
	mov.b32 	%f139, %r46;
	ex2.approx.ftz.f32 	%f140, %f138;
	fma.rn.f32 	%f141, %f140, %f139, %f129;
	ld.global.f32 	%f142, [%rd10+1048576];
	sub.f32 	%f143, %f142, %f1;
	fma.rn.f32 	%f144, %f143, 0f3BBB989D, 0f3F000000;
	cvt.sat.f32.f32 	%f145, %f144;
	fma.rm.f32 	%f146, %f145, %f121, %f120;
	add.f32 	%f147, %f146, 0fCB40007F;
	neg.f32 	%f148, %f147;
	fma.rn.f32 	%f149, %f143, 0f3FB8AA3B, %f148;
	fma.rn.f32 	%f150, %f143, 0f32A57060, %f149;
	mov.b32 	%r47, %f146;
	shl.b32 	%r48, %r47, 23;
	mov.b32 	%f151, %r48;
	ex2.approx.ftz.f32 	%f152, %f150;
	fma.rn.f32 	%f153, %f152, %f151, %f141;
	ld.global.f32 	%f154, [%rd10+1572864];
	sub.f32 	%f155, %f154, %f1;
	fma.rn.f32 	%f156, %f155, 0f3BBB989D, 0f3F000000;
	cvt.sat.f32.f32 	%f157, %f156;
	fma.rm.f32 	%f158, %f157, %f121, %f120;
	add.f32 	%f159, %f158, 0fCB40007F;
	neg.f32 	%f160, %f159;
	fma.rn.f32 	%f161, %f155, 0f3FB8AA3B, %f160;
	fma.rn.f32 	%f162, %f155, 0f32A57060, %f161;
	mov.b32 	%r49, %f158;
	shl.b32 	%r50, %r49, 23;
	mov.b32 	%f163, %r50;
	ex2.approx.ftz.f32 	%f164, %f162;
	fma.rn.f32 	%f237, %f164, %f163, %f153;
	add.s32 	%r63, %r63, 524288;
$L__BB2_7:
	and.b32  	%r51, %r5, 3;
	setp.eq.s32 	%p6, %r51, 0;
	@%p6 bra 	$L__BB2_12;
	setp.eq.s32 	%p7, %r51, 1;
	@%p7 bra 	$L__BB2_10;
	mul.wide.s32 	%rd11, %r63, 4;
	add.s64 	%rd12, %rd1, %rd11;
	ld.global.f32 	%f166, [%rd12];
	sub.f32 	%f167, %f166, %f1;
	fma.rn.f32 	%f168, %f167, 0f3BBB989D, 0f3F000000;
	cvt.sat.f32.f32 	%f169, %f168;
	mov.f32 	%f170, 0f4B400001;
	mov.f32 	%f171, 0f437C0000;
	fma.rm.f32 	%f172, %f169, %f171, %f170;
	add.f32 	%f173, %f172, 0fCB40007F;
	neg.f32 	%f174, %f173;
	fma.rn.f32 	%f175, %f167, 0f3FB8AA3B, %f174;
	fma.rn.f32 	%f176, %f167, 0f32A57060, %f175;
	mov.b32 	%r52, %f172;
	shl.b32 	%r53, %r52, 23;
	mov.b32 	%f177, %r53;
	ex2.approx.ftz.f32 	%f178, %f176;
	fma.rn.f32 	%f179, %f178, %f177, %f237;
	ld.global.f32 	%f180, [%rd12+524288];
	sub.f32 	%f181, %f180, %f1;
	fma.rn.f32 	%f182, %f181, 0f3BBB989D, 0f3F000000;
	cvt.sat.f32.f32 	%f183, %f182;
	fma.rm.f32 	%f184, %f183, %f171, %f170;
	add.f32 	%f185, %f184, 0fCB40007F;
	neg.f32 	%f186, %f185;
	fma.rn.f32 	%f187, %f181, 0f3FB8AA3B, %f186;
	fma.rn.f32 	%f188, %f181, 0f32A57060, %f187;
	mov.b32 	%r54, %f184;
	shl.b32 	%r55, %r54, 23;
	mov.b32 	%f189, %r55;
	ex2.approx.ftz.f32 	%f190, %f188;
	fma.rn.f32 	%f237, %f190, %f189, %f179;
	add.s32 	%r63, %r63, 262144;
$L__BB2_10:
	and.b32  	%r56, %r4, 131072;
	setp.ne.s32 	%p8, %r56, 0;
	@%p8 bra 	$L__BB2_12;
	mul.wide.s32 	%rd13, %r63, 4;
	add.s64 	%rd14, %rd1, %rd13;
	ld.global.f32 	%f191, [%rd14];
	sub.f32 	%f192, %f191, %f1;
	fma.rn.f32 	%f193, %f192, 0f3BBB989D, 0f3F000000;
	cvt.sat.f32.f32 	%f194, %f193;
	mov.f32 	%f195, 0f4B400001;
	mov.f32 	%f196, 0f437C0000;
	fma.rm.f32 	%f197, %f194, %f196, %f195;
	add.f32 	%f198, %f197, 0fCB40007F;
	neg.f32 	%f199, %f198;
	fma.rn.f32 	%f200, %f192, 0f3FB8AA3B, %f199;
	fma.rn.f32 	%f201, %f192, 0f32A57060, %f200;
	mov.b32 	%r57, %f197;
	shl.b32 	%r58, %r57, 23;
	mov.b32 	%f202, %r58;
	ex2.approx.ftz.f32 	%f203, %f201;
	fma.rn.f32 	%f237, %f203, %f202, %f237;
$L__BB2_12:
	shl.b32 	%r59, %r2, 2;
	mov.u32 	%r60, _ZZ7sum_expPKfPfS1_iE4sums;
	add.s32 	%r17, %r60, %r59;
	st.shared.f32 	[%r17], %f237;
	bar.sync 	0;
	setp.gt.u32 	%p9, %r2, 127;
	@%p9 bra 	$L__BB2_14;
	ld.shared.f32 	%f204, [%r17+512];
	ld.shared.f32 	%f205, [%r17];
	add.f32 	%f206, %f204, %f205;
	st.shared.f32 	[%r17], %f206;
$L__BB2_14:
	bar.sync 	0;
	setp.gt.u32 	%p10, %r2, 63;
	@%p10 bra 	$L__BB2_16;
	ld.shared.f32 	%f207, [%r17+256];
	ld.shared.f32 	%f208, [%r17];
	add.f32 	%f209, %f207, %f208;
	st.shared.f32 	[%r17], %f209;
$L__BB2_16:
	bar.sync 	0;
	setp.gt.u32 	%p11, %r2, 31;
	@%p11 bra 	$L__BB2_18;
	ld.shared.f32 	%f210, [%r17+128];
	ld.shared.f32 	%f211, [%r17];
	add.f32 	%f212, %f210, %f211;
	st.shared.f32 	[%r17], %f212;
$L__BB2_18:
	bar.sync 	0;
	setp.gt.u32 	%p12, %r2, 15;
	@%p12 bra 	$L__BB2_20;
	ld.shared.f32 	%f213, [%r17+64];
	ld.shared.f32 	%f214, [%r17];
	add.f32 	%f215, %f213, %f214;
	st.shared.f32 	[%r17], %f215;
$L__BB2_20:
	bar.sync 	0;
	setp.gt.u32 	%p13, %r2, 7;
	@%p13 bra 	$L__BB2_22;
	ld.shared.f32 	%f216, [%r17+32];
	ld.shared.f32 	%f217, [%r17];
	add.f32 	%f218, %f216, %f217;
	st.shared.f32 	[%r17], %f218;
$L__BB2_22:
	bar.sync 	0;
	setp.gt.u32 	%p14, %r2, 3;
	@%p14 bra 	$L__BB2_24;
	ld.shared.f32 	%f219, [%r17+16];
	ld.shared.f32 	%f220, [%r17];
	add.f32 	%f221, %f219, %f220;
	st.shared.f32 	[%r17], %f221;
$L__BB2_24:
	bar.sync 	0;
	setp.gt.u32 	%p15, %r2, 1;
	@%p15 bra 	$L__BB2_26;
	ld.shared.f32 	%f222, [%r17+8];
	ld.shared.f32 	%f223, [%r17];
	add.f32 	%f224, %f222, %f223;
	st.shared.f32 	[%r17], %f224;
$L__BB2_26:
	bar.sync 	0;
	setp.ne.s32 	%p16, %r2, 0;
	@%p16 bra 	$L__BB2_28;
	ld.shared.f32 	%f225, [_ZZ7sum_expPKfPfS1_iE4sums+4];
	ld.shared.f32 	%f226, [%r17];
	add.f32 	%f227, %f225, %f226;
	st.shared.f32 	[%r17], %f227;
	ld.shared.f32 	%f228, [_ZZ7sum_expPKfPfS1_iE4sums];
	cvta.to.global.u64 	%rd15, %rd4;
	atom.global.add.f32 	%f229, [%rd15], %f228;
$L__BB2_28:
	ret;

}
	// .globl	_Z14softmax_kernelPKfPfS1_S1_i
.visible .entry _Z14softmax_kernelPKfPfS1_S1_i(
	.param .u64 .ptr .align 1 _Z14softmax_kernelPKfPfS1_S1_i_param_0,
	.param .u64 .ptr .align 1 _Z14softmax_kernelPKfPfS1_S1_i_param_1,
	.param .u64 .ptr .align 1 _Z14softmax_kernelPKfPfS1_S1_i_param_2,
	.param .u64 .ptr .align 1 _Z14softmax_kernelPKfPfS1_S1_i_param_3,
	.param .u32 _Z14softmax_kernelPKfPfS1_S1_i_param_4
)
{
	.reg .pred 	%p<6>;
	.reg .b32 	%r<38>;
	.reg .b32 	%f<80>;
	.reg .b64 	%rd<17>;

	ld.param.u64 	%rd7, [_Z14softmax_kernelPKfPfS1_S1_i_param_0];
	ld.param.u64 	%rd8, [_Z14softmax_kernelPKfPfS1_S1_i_param_1];
	ld.param.u64 	%rd9, [_Z14softmax_kernelPKfPfS1_S1_i_param_2];
	ld.param.u64 	%rd10, [_Z14softmax_kernelPKfPfS1_S1_i_param_3];
	ld.param.u32 	%r13, [_Z14softmax_kernelPKfPfS1_S1_i_param_4];
	cvta.to.global.u64 	%rd1, %rd8;
	cvta.to.global.u64 	%rd2, %rd10;
	cvta.to.global.u64 	%rd3, %rd9;
	cvta.to.global.u64 	%rd4, %rd7;
	mov.u32 	%r14, %ntid.x;
	mov.u32 	%r15, %ctaid.x;
	mul.lo.s32 	%r1, %r14, %r15;
	mov.u32 	%r2, %tid.x;
	add.s32 	%r36, %r1, %r2;
	setp.ge.s32 	%p1, %r36, %r13;
	@%p1 bra 	$L__BB3_7;
	add.s32 	%r16, %r36, 131072;
	max.s32 	%r17, %r13, %r16;
	not.b32 	%r18, %r1;
	add.s32 	%r19, %r17, %r18;
	sub.s32 	%r4, %r19, %r2;
	and.b32  	%r20, %r4, 393216;
	setp.eq.s32 	%p2, %r20, 393216;
	@%p2 bra 	$L__BB3_4;
	shr.u32 	%r21, %r4, 17;
	add.s32 	%r22, %r21, 1;
	and.b32  	%r23, %r22, 3;
	neg.s32 	%r34, %r23;
$L__BB3_3:
	.pragma "nounroll";
	mul.wide.s32 	%rd11, %r36, 4;
	add.s64 	%rd12, %rd1, %rd11;
	add.s64 	%rd13, %rd4, %rd11;
	ld.global.f32 	%f1, [%rd13];
	ld.global.f32 	%f2, [%rd3];
	sub.f32 	%f3, %f1, %f2;
	fma.rn.f32 	%f4, %f3, 0f3BBB989D, 0f3F000000;
	cvt.sat.f32.f32 	%f5, %f4;
	mov.f32 	%f6, 0f4B400001;
	mov.f32 	%f7, 0f437C0000;
	fma.rm.f32 	%f8, %f5, %f7, %f6;
	add.f32 	%f9, %f8, 0fCB40007F;
	neg.f32 	%f10, %f9;
	fma.rn.f32 	%f11, %f3, 0f3FB8AA3B, %f10;
	fma.rn.f32 	%f12, %f3, 0f32A57060, %f11;
	mov.b32 	%r24, %f8;
	shl.b32 	%r25, %r24, 23;
	mov.b32 	%f13, %r25;
	ex2.approx.ftz.f32 	%f14, %f12;
	mul.f32 	%f15, %f14, %f13;
	ld.global.f32 	%f16, [%rd2];
	div.rn.f32 	%f17, %f15, %f16;
	st.global.f32 	[%rd12], %f17;
	add.s32 	%r36, %r36, 131072;
	add.s32 	%r34, %r34, 1;
	setp.ne.s32 	%p3, %r34, 0;
	@%p3 bra 	$L__BB3_3;
$L__BB3_4:
	setp.lt.u32 	%p4, %r4, 393216;
	@%p4 bra 	$L__BB3_7;
	add.s64 	%rd5, %rd4, 1048576;
	add.s64 	%rd6, %rd1, 1048576;
$L__BB3_6:
	mul.wide.s32 	%rd14, %r36, 4;
	add.s64 	%rd15, %rd5, %rd14;
	add.s64 	%rd16, %rd6, %rd14;
	ld.global.f32 	%f18, [%rd15+-1048576];
	ld.global.f32 	%f19, [%rd3];
	sub.f32 	%f20, %f18, %f19;
	fma.rn.f32 	%f21, %f20, 0f3BBB989D, 0f3F000000;
	cvt.sat.f32.f32 	%f22, %f21;
	mov.f32 	%f23, 0f4B400001;
	mov.f32 	%f24, 0f437C0000;
	fma.rm.f32 	%f25, %f22, %f24, %f23;
	add.f32 	%f26, %f25, 0fCB40007F;
	neg.f32 	%f27, %f26;
	fma.rn.f32 	%f28, %f20, 0f3FB8AA3B, %f27;
	fma.rn.f32 	%f29, %f20, 0f32A57060, %f28;
	mov.b32 	%r26, %f25;
	shl.b32 	%r27, %r26, 23;
	mov.b32 	%f30, %r27;
	ex2.approx.ftz.f32 	%f31, %f29;
	mul.f32 	%f32, %f31, %f30;
	ld.global.f32 	%f33, [%rd2];
	div.rn.f32 	%f34, %f32, %f33;
	st.global.f32 	[%rd16+-1048576], %f34;
	ld.global.f32 	%f35, [%rd15+-524288];
	ld.global.f32 	%f36, [%rd3];
	sub.f32 	%f37, %f35, %f36;
	fma.rn.f32 	%f38, %f37, 0f3BBB989D, 0f3F000000;
	cvt.sat.f32.f32 	%f39, %f38;
	fma.rm.f32 	%f40, %f39, %f24, %f23;
	add.f32 	%f41, %f40, 0fCB40007F;
	neg.f32 	%f42, %f41;
	fma.rn.f32 	%f43, %f37, 0f3FB8AA3B, %f42;
	fma.rn.f32 	%f44, %f37, 0f32A57060, %f43;
	mov.b32 	%r28, %f40;
	shl.b32 	%r29, %r28, 23;
	mov.b32 	%f45, %r29;
	ex2.approx.ftz.f32 	%f46, %f44;
	mul.f32 	%f47, %f46, %f45;
	ld.global.f32 	%f48, [%rd2];
	div.rn.f32 	%f49, %f47, %f48;
	st.global.f32 	[%rd16+-524288], %f49;
	ld.global.f32 	%f50, [%rd15];
	ld.global.f32 	%f51, [%rd3];
	sub.f32 	%f52, %f50, %f51;
	fma.rn.f32 	%f53, %f52, 0f3BBB989D, 0f3F000000;
	cvt.sat.f32.f32 	%f54, %f53;
	fma.rm.f32 	%f55, %f54, %f24, %f23;
	add.f32 	%f56, %f55, 0fCB40007F;
	neg.f32 	%f57, %f56;
	fma.rn.f32 	%f58, %f52, 0f3FB8AA3B, %f57;
	fma.rn.f32 	%f59, %f52, 0f32A57060, %f58;
	mov.b32 	%r30, %f55;
	shl.b32 	%r31, %r30, 23;
	mov.b32 	%f60, %r31;
	ex2.approx.ftz.f32 	%f61, %f59;
	mul.f32 	%f62, %f61, %f60;
	ld.global.f32 	%f63, [%rd2];
	div.rn.f32 	%f64, %f62, %f63;
	st.global.f32 	[%rd16], %f64;
	ld.global.f32 	%f65, [%rd15+524288];
	ld.global.f32 	%f66, [%rd3];
	sub.f32 	%f67, %f65, %f66;
	fma.rn.f32 	%f68, %f67, 0f3BBB989D, 0f3F000000;
	cvt.sat.f32.f32 	%f69, %f68;
	fma.rm.f32 	%f70, %f69, %f24, %f23;
	add.f32 	%f71, %f70, 0fCB40007F;
	neg.f32 	%f72, %f71;
	fma.rn.f32 	%f73, %f67, 0f3FB8AA3B, %f72;
	fma.rn.f32 	%f74, %f67, 0f32A57060, %f73;
	mov.b32 	%r32, %f70;
	shl.b32 	%r33, %r32, 23;
	mov.b32 	%f75, %r33;
	ex2.approx.ftz.f32 	%f76, %f74;
	mul.f32 	%f77, %f76, %f75;
	ld.global.f32 	%f78, [%rd2];
	div.rn.f32 	%f79, %f77, %f78;
	st.global.f32 	[%rd16+524288], %f79;
	add.s32 	%r36, %r36, 524288;
	setp.lt.s32 	%p5, %r36, %r13;
	@%p5 bra 	$L__BB3_6;
$L__BB3_7:
	ret;

}


// ===== COMPILED SASS (sm_100) =====

	.target	sm_100

	.elftype	@"ET_EXEC"


//--------------------- .note.nv.tkinfo           --------------------------
	.section	.note.nv.tkinfo,"",@"SHT_NOTE"
	.sectionflags	@"SHF_NOTE_NV_TKINFO"
	.tkinfo
        /*0018*/ 	.word	0x00000002
        /*0030*/ 	.string	""
        /*0030*/ 	.string	"ptxas"
        /*0030*/ 	.string	"Cuda compilation tools, release 13.0, V13.0.88"
        /*0030*/ 	.string	"Build cuda_13.0.r13.0/compiler.36424714_0"
        /*0030*/ 	.string	"-arch sm_100 -m 64 "



//--------------------- .note.nv.cuinfo           --------------------------
	.section	.note.nv.cuinfo,"",@"SHT_NOTE"
	.sectionflags	@"SHF_NOTE_NV_CUINFO"
        /*0018*/ 	.short	0x0002
        /*001a*/ 	.short	0x0064
        /*001c*/ 	.short	0x0082
	.zero		2


//--------------------- .nv.info                  --------------------------
	.section	.nv.info,"",@"SHT_CUDA_INFO"
	.align	4


	//----- nvinfo : EIATTR_REGCOUNT
	.align		4
        /*0000*/ 	.byte	0x04, 0x2f
        /*0002*/ 	.short	(.L_1 - .L_0)
	.align		4
.L_0:
        /*0004*/ 	.word	index@(_Z15maxes_per_blockPKfPfi)
        /*0008*/ 	.word	0x0000001e


	//----- nvinfo : EIATTR_FRAME_SIZE
	.align		4
.L_1:
        /*000c*/ 	.byte	0x04, 0x11
        /*000e*/ 	.short	(.L_3 - .L_2)
	.align		4
.L_2:
        /*0010*/ 	.word	index@(_Z15maxes_per_blockPKfPfi)
        /*0014*/ 	.word	0x00000000


	//----- nvinfo : EIATTR_REGCOUNT
	.align		4
.L_3:
        /*0018*/ 	.byte	0x04, 0x2f
        /*001a*/ 	.short	(.L_5 - .L_4)
	.align		4
.L_4:
        /*001c*/ 	.word	index@(_Z11overall_maxPfS_)
        /*0020*/ 	.word	0x0000000c


	//----- nvinfo : EIATTR_FRAME_SIZE
	.align		4
.L_5:
        /*0024*/ 	.byte	0x04, 0x11
        /*0026*/ 	.short	(.L_7 - .L_6)
	.align		4
.L_6:
        /*0028*/ 	.word	index@(_Z11overall_maxPfS_)
        /*002c*/ 	.word	0x00000000


	//----- nvinfo : EIATTR_REGCOUNT
	.align		4
.L_7:
        /*0030*/ 	.byte	0x04, 0x2f
        /*0032*/ 	.short	(.L_9 - .L_8)
	.align		4
.L_8:
        /*0034*/ 	.word	index@(_Z7sum_expPKfPfS1_i)
        /*0038*/ 	.word	0x00000020


	//----- nvinfo : EIATTR_FRAME_SIZE
	.align		4
.L_9:
        /*003c*/ 	.byte	0x04, 0x11
        /*003e*/ 	.short	(.L_11 - .L_10)
	.align		4
.L_10:
        /*0040*/ 	.word	index@(_Z7sum_expPKfPfS1_i)
        /*0044*/ 	.word	0x00000000


	//----- nvinfo : EIATTR_REGCOUNT
	.align		4
.L_11:
        /*0048*/ 	.byte	0x04, 0x2f
        /*004a*/ 	.short	(.L_13 - .L_12)
	.align		4
.L_12:
        /*004c*/ 	.word	index@(_Z14softmax_kernelPKfPfS1_S1_i)
        /*0050*/ 	.word	0x00000016


	//----- nvinfo : EIATTR_FRAME_SIZE
	.align		4
.L_13:
        /*0054*/ 	.byte	0x04, 0x11
        /*0056*/ 	.short	(.L_15 - .L_14)
	.align		4
.L_14:
        /*0058*/ 	.word	index@($__internal_0_$__cuda_sm3x_div_rn_noftz_f32_slowpath)
        /*005c*/ 	.word	0x00000000


	//----- nvinfo : EIATTR_FRAME_SIZE
	.align		4
.L_15:
        /*0060*/ 	.byte	0x04, 0x11
        /*0062*/ 	.short	(.L_17 - .L_16)
	.align		4
.L_16:
        /*0064*/ 	.word	index@(_Z14softmax_kernelPKfPfS1_S1_i)
        /*0068*/ 	.word	0x00000000


	//----- nvinfo : EIATTR_MIN_STACK_SIZE
	.align		4
.L_17:
        /*006c*/ 	.byte	0x04, 0x12
        /*006e*/ 	.short	(.L_19 - .L_18)
	.align		4
.L_18:
        /*0070*/ 	.word	index@(_Z14softmax_kernelPKfPfS1_S1_i)
        /*0074*/ 	.word	0x00000000


	//----- nvinfo : EIATTR_MIN_STACK_SIZE
	.align		4
.L_19:
        /*0078*/ 	.byte	0x04, 0x12
        /*007a*/ 	.short	(.L_21 - .L_20)
	.align		4
.L_20:
        /*007c*/ 	.word	index@(_Z7sum_expPKfPfS1_i)
        /*0080*/ 	.word	0x00000000


	//----- nvinfo : EIATTR_MIN_STACK_SIZE
	.align		4
.L_21:
        /*0084*/ 	.byte	0x04, 0x12
        /*0086*/ 	.short	(.L_23 - .L_22)
	.align		4
.L_22:
        /*0088*/ 	.word	index@(_Z11overall_maxPfS_)
        /*008c*/ 	.word	0x00000000


	//----- nvinfo : EIATTR_MIN_STACK_SIZE
	.align		4
.L_23:
        /*0090*/ 	.byte	0x04, 0x12
        /*0092*/ 	.short	(.L_25 - .L_24)
	.align		4
.L_24:
        /*0094*/ 	.word	index@(_Z15maxes_per_blockPKfPfi)
        /*0098*/ 	.word	0x00000000
.L_25:


//--------------------- .nv.compat                --------------------------
	.section	.nv.compat,"",@"SHT_CUDA_COMPAT_INFO"
	.align	4
        /*0000*/ 	.byte	0x02, 0x09, 0x00, 0x00, 0x02, 0x02, 0x01, 0x00, 0x02, 0x05, 0x05, 0x00, 0x03, 0x07, 0x01, 0x01
        /*0010*/ 	.byte	0x02, 0x03, 0x00, 0x00, 0x02, 0x06, 0x01, 0x00, 0x04, 0x0b, 0x08, 0x00, 0x01, 0x00, 0x00, 0x00
        /*0020*/ 	.byte	0x00, 0x00, 0x00, 0x00


//--------------------- .nv.info._Z14softmax_kernelPKfPfS1_S1_i --------------------------
	.section	.nv.info._Z14softmax_kernelPKfPfS1_S1_i,"",@"SHT_CUDA_INFO"
	.sectionflags	@""
	.align	4


	//----- nvinfo : EIATTR_CUDA_API_VERSION
	.align		4
        /*0000*/ 	.byte	0x04, 0x37
        /*0002*/ 	.short	(.L_27 - .L_26)
.L_26:
        /*0004*/ 	.word	0x00000082


	//----- nvinfo : EIATTR_KPARAM_INFO
	.align		4
.L_27:
        /*0008*/ 	.byte	0x04, 0x17
        /*000a*/ 	.short	(.L_29 - .L_28)
.L_28:
        /*000c*/ 	.word	0x00000000
        /*0010*/ 	.short	0x0004
        /*0012*/ 	.short	0x0020
        /*0014*/ 	.byte	0x00, 0xf0, 0x11, 0x00


	//----- nvinfo : EIATTR_KPARAM_INFO
	.align		4
.L_29:
        /*0018*/ 	.byte	0x04, 0x17
        /*001a*/ 	.short	(.L_31 - .L_30)
.L_30:
        /*001c*/ 	.word	0x00000000
        /*0020*/ 	.short	0x0003
        /*0022*/ 	.short	0x0018
        /*0024*/ 	.byte	0x00, 0xf5, 0x21, 0x00


	//----- nvinfo : EIATTR_KPARAM_INFO
	.align		4
.L_31:
        /*0028*/ 	.byte	0x04, 0x17
        /*002a*/ 	.short	(.L_33 - .L_32)
.L_32:
        /*002c*/ 	.word	0x00000000
        /*0030*/ 	.short	0x0002
        /*0032*/ 	.short	0x0010
        /*0034*/ 	.byte	0x00, 0xf5, 0x21, 0x00


	//----- nvinfo : EIATTR_KPARAM_INFO
	.align		4
.L_33:
        /*0038*/ 	.byte	0x04, 0x17
        /*003a*/ 	.short	(.L_35 - .L_34)
.L_34:
        /*003c*/ 	.word	0x00000000
        /*0040*/ 	.short	0x0001
        /*0042*/ 	.short	0x0008
        /*0044*/ 	.byte	0x00, 0xf5, 0x21, 0x00


	//----- nvinfo : EIATTR_KPARAM_INFO
	.align		4
.L_35:
        /*0048*/ 	.byte	0x04, 0x17
        /*004a*/ 	.short	(.L_37 - .L_36)
.L_36:
        /*004c*/ 	.word	0x00000000
        /*0050*/ 	.short	0x0000
        /*0052*/ 	.short	0x0000
        /*0054*/ 	.byte	0x00, 0xf5, 0x21, 0x00


	//----- nvinfo : EIATTR_SPARSE_MMA_MASK
	.align		4
.L_37:
        /*0058*/ 	.byte	0x03, 0x50
        /*005a*/ 	.short	0x0000


	//----- nvinfo : EIATTR_MAXREG_COUNT
	.align		4
        /*005c*/ 	.byte	0x03, 0x1b
        /*005e*/ 	.short	0x00ff


	//----- nvinfo : EIATTR_MERCURY_ISA_VERSION
	.align		4
        /*0060*/ 	.byte	0x03, 0x5f
        /*0062*/ 	.short	0x0101


	//----- nvinfo : EIATTR_VRC_CTA_INIT_COUNT
	.align		4
        /*0064*/ 	.byte	0x02, 0x4a
	.zero		1
	.zero		1


	//----- nvinfo : EIATTR_EXIT_INSTR_OFFSETS
	.align		4
        /*0068*/ 	.byte	0x04, 0x1c
        /*006a*/ 	.short	(.L_39 - .L_38)


	//   ....[0]....
.L_38:
        /*006c*/ 	.word	0x00000080


	//   ....[1]....
        /*0070*/ 	.word	0x000003c0


	//   ....[2]....
        /*0074*/ 	.word	0x00000c50


	//----- nvinfo : EIATTR_CRS_STACK_SIZE
	.align		4
.L_39:
        /*0078*/ 	.byte	0x04, 0x1e
        /*007a*/ 	.short	(.L_41 - .L_40)
.L_40:
        /*007c*/ 	.word	0x00000000


	//----- nvinfo : EIATTR_CBANK_PARAM_SIZE
	.align		4
.L_41:
        /*0080*/ 	.byte	0x03, 0x19
        /*0082*/ 	.short	0x0024


	//----- nvinfo : EIATTR_PARAM_CBANK
	.align		4
        /*0084*/ 	.byte	0x04, 0x0a
        /*0086*/ 	.short	(.L_43 - .L_42)
	.align		4
.L_42:
        /*0088*/ 	.word	index@(.nv.constant0._Z14softmax_kernelPKfPfS1_S1_i)
        /*008c*/ 	.short	0x0380
        /*008e*/ 	.short	0x0024


	//----- nvinfo : EIATTR_SW_WAR
	.align		4
.L_43:
        /*0090*/ 	.byte	0x04, 0x36
        /*0092*/ 	.short	(.L_45 - .L_44)
.L_44:
        /*0094*/ 	.word	0x00000008
.L_45:


//--------------------- .nv.info._Z7sum_expPKfPfS1_i --------------------------
	.section	.nv.info._Z7sum_expPKfPfS1_i,"",@"SHT_CUDA_INFO"
	.sectionflags	@""
	.align	4


	//----- nvinfo : EIATTR_CUDA_API_VERSION
	.align		4
        /*0000*/ 	.byte	0x04, 0x37
        /*0002*/ 	.short	(.L_47 - .L_46)
.L_46:
        /*0004*/ 	.word	0x00000082


	//----- nvinfo : EIATTR_KPARAM_INFO
	.align		4
.L_47:
        /*0008*/ 	.byte	0x04, 0x17
        /*000a*/ 	.short	(.L_49 - .L_48)
.L_48:
        /*000c*/ 	.word	0x00000000
        /*0010*/ 	.short	0x0003
        /*0012*/ 	.short	0x0018
        /*0014*/ 	.byte	0x00, 0xf0, 0x11, 0x00


	//----- nvinfo : EIATTR_KPARAM_INFO
	.align		4
.L_49:
        /*0018*/ 	.byte	0x04, 0x17
        /*001a*/ 	.short	(.L_51 - .L_50)
.L_50:
        /*001c*/ 	.word	0x00000000
        /*0020*/ 	.short	0x0002
        /*0022*/ 	.short	0x0010
        /*0024*/ 	.byte	0x00, 0xf5, 0x21, 0x00


	//----- nvinfo : EIATTR_KPARAM_INFO
	.align		4
.L_51:
        /*0028*/ 	.byte	0x04, 0x17
        /*002a*/ 	.short	(.L_53 - .L_52)
.L_52:
        /*002c*/ 	.word	0x00000000
        /*0030*/ 	.short	0x0001
        /*0032*/ 	.short	0x0008
        /*0034*/ 	.byte	0x00, 0xf5, 0x21, 0x00


	//----- nvinfo : EIATTR_KPARAM_INFO
	.align		4
.L_53:
        /*0038*/ 	.byte	0x04, 0x17
        /*003a*/ 	.short	(.L_55 - .L_54)
.L_54:
        /*003c*/ 	.word	0x00000000
        /*0040*/ 	.short	0x0000
        /*0042*/ 	.short	0x0000
        /*0044*/ 	.byte	0x00, 0xf5, 0x21, 0x00


	//----- nvinfo : EIATTR_SPARSE_MMA_MASK
	.align		4
.L_55:
        /*0048*/ 	.byte	0x03, 0x50
        /*004a*/ 	.short	0x0000


	//----- nvinfo : EIATTR_MAXREG_COUNT
	.align		4
        /*004c*/ 	.byte	0x03, 0x1b
        /*004e*/ 	.short	0x00ff


	//----- nvinfo : EIATTR_NUM_BARRIERS
	.align		4
        /*0050*/ 	.byte	0x02, 0x4c
        /*0052*/ 	.byte	0x01
	.zero		1


	//----- nvinfo : EIATTR_MERCURY_ISA_VERSION
	.align		4
        /*0054*/ 	.byte	0x03, 0x5f
        /*0056*/ 	.short	0x0101


	//----- nvinfo : EIATTR_VRC_CTA_INIT_COUNT
	.align		4
        /*0058*/ 	.byte	0x02, 0x4a
	.zero		1
	.zero		1


	//----- nvinfo : EIATTR_EXIT_INSTR_OFFSETS
	.align		4
        /*005c*/ 	.byte	0x04, 0x1c
        /*005e*/ 	.short	(.L_57 - .L_56)


	//   ....[0]....
.L_56:
        /*0060*/ 	.word	0x00001090


	//   ....[1]....
        /*0064*/ 	.word	0x00001110


	//----- nvinfo : EIATTR_CRS_STACK_SIZE
	.align		4
.L_57:
        /*0068*/ 	.byte	0x04, 0x1e
        /*006a*/ 	.short	(.L_59 - .L_58)
.L_58:
        /*006c*/ 	.word	0x00000000


	//----- nvinfo : EIATTR_CBANK_PARAM_SIZE
	.align		4
.L_59:
        /*0070*/ 	.byte	0x03, 0x19
        /*0072*/ 	.short	0x001c


	//----- nvinfo : EIATTR_PARAM_CBANK
	.align		4
        /*0074*/ 	.byte	0x04, 0x0a
        /*0076*/ 	.short	(.L_61 - .L_60)
	.align		4
.L_60:
        /*0078*/ 	.word	index@(.nv.constant0._Z7sum_expPKfPfS1_i)
        /*007c*/ 	.short	0x0380
        /*007e*/ 	.short	0x001c


	//----- nvinfo : EIATTR_SW_WAR
	.align		4
.L_61:
        /*0080*/ 	.byte	0x04, 0x36
        /*0082*/ 	.short	(.L_63 - .L_62)
.L_62:
        /*0084*/ 	.word	0x00000008
.L_63:


//--------------------- .nv.info._Z11overall_maxPfS_ --------------------------
	.section	.nv.info._Z11overall_maxPfS_,"",@"SHT_CUDA_INFO"
	.sectionflags	@""
	.align	4


	//----- nvinfo : EIATTR_CUDA_API_VERSION
	.align		4
        /*0000*/ 	.byte	0x04, 0x37
        /*0002*/ 	.short	(.L_65 - .L_64)
.L_64:
        /*0004*/ 	.word	0x00000082


	//----- nvinfo : EIATTR_KPARAM_INFO
	.align		4
.L_65:
        /*0008*/ 	.byte	0x04, 0x17
        /*000a*/ 	.short	(.L_67 - .L_66)
.L_66:
        /*000c*/ 	.word	0x00000000
        /*0010*/ 	.short	0x0001
        /*0012*/ 	.short	0x0008
        /*0014*/ 	.byte	0x00, 0xf5, 0x21, 0x00


	//----- nvinfo : EIATTR_KPARAM_INFO
	.align		4
.L_67:
        /*0018*/ 	.byte	0x04, 0x17
        /*001a*/ 	.short	(.L_69 - .L_68)
.L_68:
        /*001c*/ 	.word	0x00000000
        /*0020*/ 	.short	0x0000
        /*0022*/ 	.short	0x0000
        /*0024*/ 	.byte	0x00, 0xf5, 0x21, 0x00


	//----- nvinfo : EIATTR_SPARSE_MMA_MASK
	.align		4
.L_69:
        /*0028*/ 	.byte	0x03, 0x50
        /*002a*/ 	.short	0x0000


	//----- nvinfo : EIATTR_MAXREG_COUNT
	.align		4
        /*002c*/ 	.byte	0x03, 0x1b
        /*002e*/ 	.short	0x00ff


	//----- nvinfo : EIATTR_NUM_BARRIERS
	.align		4
        /*0030*/ 	.byte	0x02, 0x4c
        /*0032*/ 	.byte	0x01
	.zero		1


	//----- nvinfo : EIATTR_MERCURY_ISA_VERSION
	.align		4
        /*0034*/ 	.byte	0x03, 0x5f
        /*0036*/ 	.short	0x0101


	//----- nvinfo : EIATTR_VRC_CTA_INIT_COUNT
	.align		4
        /*0038*/ 	.byte	0x02, 0x4a
	.zero		1
	.zero		1


	//----- nvinfo : EIATTR_EXIT_INSTR_OFFSETS
	.align		4
        /*003c*/ 	.byte	0x04, 0x1c
        /*003e*/ 	.short	(.L_71 - .L_70)


	//   ....[0]....
.L_70:
        /*0040*/ 	.word	0x000005d0


	//----- nvinfo : EIATTR_CRS_STACK_SIZE
	.align		4
.L_71:
        /*0044*/ 	.byte	0x04, 0x1e
        /*0046*/ 	.short	(.L_73 - .L_72)
.L_72:
        /*0048*/ 	.word	0x00000000


	//----- nvinfo : EIATTR_CBANK_PARAM_SIZE
	.align		4
.L_73:
        /*004c*/ 	.byte	0x03, 0x19
        /*004e*/ 	.short	0x0010


	//----- nvinfo : EIATTR_PARAM_CBANK
	.align		4
        /*0050*/ 	.byte	0x04, 0x0a
        /*0052*/ 	.short	(.L_75 - .L_74)
	.align		4
.L_74:
        /*0054*/ 	.word	index@(.nv.constant0._Z11overall_maxPfS_)
        /*0058*/ 	.short	0x0380
        /*005a*/ 	.short	0x0010


	//----- nvinfo : EIATTR_SW_WAR
	.align		4
.L_75:
        /*005c*/ 	.byte	0x04, 0x36
        /*005e*/ 	.short	(.L_77 - .L_76)
.L_76:
        /*0060*/ 	.word	0x00000008
.L_77:


//--------------------- .nv.info._Z15maxes_per_blockPKfPfi --------------------------
	.section	.nv.info._Z15maxes_per_blockPKfPfi,"",@"SHT_CUDA_INFO"
	.sectionflags	@""
	.align	4


	//----- nvinfo : EIATTR_CUDA_API_VERSION
	.align		4
        /*0000*/ 	.byte	0x04, 0x37
        /*0002*/ 	.short	(.L_79 - .L_78)
.L_78:
        /*0004*/ 	.word	0x00000082


	//----- nvinfo : EIATTR_KPARAM_INFO
	.align		4
.L_79:
        /*0008*/ 	.byte	0x04, 0x17
        /*000a*/ 	.short	(.L_81 - .L_80)
.L_80:
        /*000c*/ 	.word	0x00000000
        /*0010*/ 	.short	0x0002
        /*0012*/ 	.short	0x0010
        /*0014*/ 	.byte	0x00, 0xf0, 0x11, 0x00


	//----- nvinfo : EIATTR_KPARAM_INFO
	.align		4
.L_81:
        /*0018*/ 	.byte	0x04, 0x17
        /*001a*/ 	.short	(.L_83 - .L_82)
.L_82:
        /*001c*/ 	.word	0x00000000
        /*0020*/ 	.short	0x0001
        /*0022*/ 	.short	0x0008
        /*0024*/ 	.byte	0x00, 0xf5, 0x21, 0x00


	//----- nvinfo : EIATTR_KPARAM_INFO
	.align		4
.L_83:
        /*0028*/ 	.byte	0x04, 0x17
        /*002a*/ 	.short	(.L_85 - .L_84)
.L_84:
        /*002c*/ 	.word	0x00000000
        /*0030*/ 	.short	0x0000
        /*0032*/ 	.short	0x0000
        /*0034*/ 	.byte	0x00, 0xf5, 0x21, 0x00


	//----- nvinfo : EIATTR_SPARSE_MMA_MASK
	.align		4
.L_85:
        /*0038*/ 	.byte	0x03, 0x50
        /*003a*/ 	.short	0x0000


	//----- nvinfo : EIATTR_MAXREG_COUNT
	.align		4
        /*003c*/ 	.byte	0x03, 0x1b
        /*003e*/ 	.short	0x00ff


	//----- nvinfo : EIATTR_NUM_BARRIERS
	.align		4
        /*0040*/ 	.byte	0x02, 0x4c
        /*0042*/ 	.byte	0x01
	.zero		1


	//----- nvinfo : EIATTR_MERCURY_ISA_VERSION
	.align		4
        /*0044*/ 	.byte	0x03, 0x5f
        /*0046*/ 	.short	0x0101


	//----- nvinfo : EIATTR_VRC_CTA_INIT_COUNT
	.align		4
        /*0048*/ 	.byte	0x02, 0x4a
	.zero		1
	.zero		1


	//----- nvinfo : EIATTR_EXIT_INSTR_OFFSETS
	.align		4
        /*004c*/ 	.byte	0x04, 0x1c
        /*004e*/ 	.short	(.L_87 - .L_86)


	//   ....[0]....
.L_86:
        /*0050*/ 	.word	0x00000a20


	//   ....[1]....
        /*0054*/ 	.word	0x00000a80


	//   ....[2]....
        /*0058*/ 	.word	0x00000ad0


	//----- nvinfo : EIATTR_CRS_STACK_SIZE
	.align		4
.L_87:
        /*005c*/ 	.byte	0x04, 0x1e
        /*005e*/ 	.short	(.L_89 - .L_88)
.L_88:
        /*0060*/ 	.word	0x00000000


	//----- nvinfo : EIATTR_CBANK_PARAM_SIZE
	.align		4
.L_89:
        /*0064*/ 	.byte	0x03, 0x19
        /*0066*/ 	.short	0x0014


	//----- nvinfo : EIATTR_PARAM_CBANK
	.align		4
        /*0068*/ 	.byte	0x04, 0x0a
        /*006a*/ 	.short	(.L_91 - .L_90)
	.align		4
.L_90:
        /*006c*/ 	.word	index@(.nv.constant0._Z15maxes_per_blockPKfPfi)
        /*0070*/ 	.short	0x0380
        /*0072*/ 	.short	0x0014


	//----- nvinfo : EIATTR_SW_WAR
	.align		4
.L_91:
        /*0074*/ 	.byte	0x04, 0x36
        /*0076*/ 	.short	(.L_93 - .L_92)
.L_92:
        /*0078*/ 	.word	0x00000008
.L_93:


//--------------------- .nv.callgraph             --------------------------
	.section	.nv.callgraph,"",@"SHT_CUDA_CALLGRAPH"
	.align	4
	.sectionentsize	8
	.align		4
        /*0000*/ 	.word	0x00000000
	.align		4
        /*0004*/ 	.word	0xffffffff
	.align		4
        /*0008*/ 	.word	0x00000000
	.align		4
        /*000c*/ 	.word	0xfffffffe
	.align		4
        /*0010*/ 	.word	0x00000000
	.align		4
        /*0014*/ 	.word	0xfffffffd
	.align		4
        /*0018*/ 	.word	0x00000000
	.align		4
        /*001c*/ 	.word	0xfffffffc


//--------------------- .text._Z14softmax_kernelPKfPfS1_S1_i --------------------------
	.section	.text._Z14softmax_kernelPKfPfS1_S1_i,"ax",@progbits
	.align	128
        .global         _Z14softmax_kernelPKfPfS1_S1_i
        .type           _Z14softmax_kernelPKfPfS1_S1_i,@function
        .size           _Z14softmax_kernelPKfPfS1_S1_i,(.L_x_68 - _Z14softmax_kernelPKfPfS1_S1_i)
        .other          _Z14softmax_kernelPKfPfS1_S1_i,@"STO_CUDA_ENTRY STV_DEFAULT"
_Z14softmax_kernelPKfPfS1_S1_i:
.text._Z14softmax_kernelPKfPfS1_S1_i:
[----:B------:R-:W-:Y:S01]  /*0000*/  LDC R1, c[0x0][0x37c] ;  /* 0x0000df00ff017b82 */ /* 0x000fe20000000800 */
[----:B------:R-:W0:Y:S07]  /*0010*/  S2R R3, SR_TID.X ;  /* 0x0000000000037919 */ /* 0x000e2e0000002100 */
[----:B------:R-:W1:Y:S01]  /*0020*/  S2UR UR5, SR_CTAID.X ;  /* 0x00000000000579c3 */ /* 0x000e620000002500 */
[----:B------:R-:W1:Y:S07]  /*0030*/  LDCU UR4, c[0x0][0x360] ;  /* 0x00006c00ff0477ac */ /* 0x000e6e0008000800 */
[----:B------:R-:W2:Y:S01]  /*0040*/  LDC R2, c[0x0][0x3a0] ;  /* 0x0000e800ff027b82 */ /* 0x000ea20000000800 */
[----:B-1----:R-:W-:-:S06]  /*0050*/  UIMAD UR4, UR4, UR5, URZ ;  /* 0x00000005040472a4 */ /* 0x002fcc000f8e02ff */
[----:B0-----:R-:W-:-:S04]  /*0060*/  IADD3 R11, PT, PT, R3, UR4, RZ ;  /* 0x00000004030b7c10 */ /* 0x001fc8000fffe0ff */
[----:B--2---:R-:W-:-:S13]  /*0070*/  ISETP.GE.AND P0, PT, R11, R2, PT ;  /* 0x000000020b00720c */ /* 0x004fda0003f06270 */
[----:B------:R-:W-:Y:S05]  /*0080*/  @P0 EXIT ;  /* 0x000000000000094d */ /* 0x000fea0003800000 */
[----:B------:R-:W-:Y:S01]  /*0090*/  ULOP3.LUT UR4, URZ, UR4, URZ, 0x33, !UPT ;  /* 0x00000004ff047292 */ /* 0x000fe2000f8e33ff */
[----:B------:R-:W-:Y:S01]  /*00a0*/  VIADDMNMX R2, R11, 0x20000, R2, !PT ;  /* 0x000200000b027846 */ /* 0x000fe20007800102 */
[----:B------:R-:W0:Y:S01]  /*00b0*/  LDCU.64 UR12, c[0x0][0x358] ;  /* 0x00006b00ff0c77ac */ /* 0x000e220008000a00 */
[----:B------:R-:W-:Y:S03]  /*00c0*/  BSSY.RECONVERGENT B0, `(.L_x_0) ;  /* 0x000002e000007945 */ /* 0x000fe60003800200 */
[----:B------:R-:W-:-:S04]  /*00d0*/  IADD3 R2, PT, PT, -R3, UR4, R2 ;  /* 0x0000000403027c10 */ /* 0x000fc8000fffe102 */
[----:B------:R-:W-:-:S04]  /*00e0*/  LOP3.LUT R0, R2, 0x60000, RZ, 0xc0, !PT ;  /* 0x0006000002007812 */ /* 0x000fc800078ec0ff */
[----:B------:R-:W-:-:S13]  /*00f0*/  ISETP.NE.AND P0, PT, R0, 0x60000, PT ;  /* 0x000600000000780c */ /* 0x000fda0003f05270 */
[----:B0-----:R-:W-:Y:S05]  /*0100*/  @!P0 BRA `(.L_x_1) ;  /* 0x0000000000a48947 */ /* 0x001fea0003800000 */
[----:B------:R-:W0:Y:S01]  /*0110*/  LDC.64 R8, c[0x0][0x380] ;  /* 0x0000e000ff087b82 */ /* 0x000e220000000a00 */
[----:B------:R-:W-:-:S04]  /*0120*/  LEA.HI R0, R2, 0x1, RZ, 0xf ;  /* 0x0000000102007811 */ /* 0x000fc800078f78ff */
[----:B------:R-:W-:-:S03]  /*0130*/  LOP3.LUT R0, R0, 0x3, RZ, 0xc0, !PT ;  /* 0x0000000300007812 */ /* 0x000fc600078ec0ff */
[----:B------:R-:W1:Y:S01]  /*0140*/  LDC.64 R6, c[0x0][0x388] ;  /* 0x0000e200ff067b82 */ /* 0x000e620000000a00 */
[----:B------:R-:W-:-:S07]  /*0150*/  IADD3 R10, PT, PT, -R0, RZ, RZ ;  /* 0x000000ff000a7210 */ /* 0x000fce0007ffe1ff */
.L_x_4:
[----:B--2---:R-:W2:Y:S01]  /*0160*/  LDC.64 R12, c[0x0][0x390] ;  /* 0x0000e400ff0c7b82 */ /* 0x004ea20000000a00 */
[----:B0-----:R-:W-:-:S06]  /*0170*/  IMAD.WIDE R4, R11, 0x4, R8 ;  /* 0x000000040b047825 */ /* 0x001fcc00078e0208 */
[----:B------:R-:W3:Y:S01]  /*0180*/  LDG.E R4, desc[UR12][R4.64] ;  /* 0x0000000c04047981 */ /* 0x000ee2000c1e1900 */
[----:B------:R-:W0:Y:S03]  /*0190*/  LDC.64 R14, c[0x0][0x398] ;  /* 0x0000e600ff0e7b82 */ /* 0x000e260000000a00 */
[----:B--2---:R-:W3:Y:S04]  /*01a0*/  LDG.E R13, desc[UR12][R12.64] ;  /* 0x0000000c0c0d7981 */ /* 0x004ee8000c1e1900 */
[----:B0-----:R-:W2:Y:S01]  /*01b0*/  LDG.E R3, desc[UR12][R14.64] ;  /* 0x0000000c0e037981 */ /* 0x001ea2000c1e1900 */
[----:B------:R-:W-:Y:S02]  /*01c0*/  HFMA2 R19, -RZ, RZ, 3.7421875, 0 ;  /* 0x437c0000ff137431 */ /* 0x000fe400000001ff */
[----:B------:R-:W-:-:S02]  /*01d0*/  IMAD.MOV.U32 R17, RZ, RZ, 0x3bbb989d ;  /* 0x3bbb989dff117424 */ /* 0x000fc400078e00ff */
[----:B------:R-:W-:Y:S01]  /*01e0*/  VIADD R10, R10, 0x1 ;  /* 0x000000010a0a7836 */ /* 0x000fe20000000000 */
[----:B------:R-:W-:Y:S04]  /*01f0*/  BSSY.RECONVERGENT B1, `(.L_x_2) ;  /* 0x0000017000017945 */ /* 0x000fe80003800200 */
[----:B------:R-:W-:Y:S01]  /*0200*/  ISETP.NE.AND P2, PT, R10, RZ, PT ;  /* 0x000000ff0a00720c */ /* 0x000fe20003f45270 */
[----:B---3--:R-:W-:-:S04]  /*0210*/  FADD R0, R4, -R13 ;  /* 0x8000000d04007221 */ /* 0x008fc80000000000 */
[----:B------:R-:W-:-:S04]  /*0220*/  FFMA.SAT R16, R0, R17, 0.5 ;  /* 0x3f00000000107423 */ /* 0x000fc80000002011 */
[----:B------:R-:W-:-:S04]  /*0230*/  FFMA.RM R16, R16, R19, 12582913 ;  /* 0x4b40000110107423 */ /* 0x000fc80000004013 */
[----:B------:R-:W-:-:S04]  /*0240*/  FADD R17, R16, -12583039 ;  /* 0xcb40007f10117421 */ /* 0x000fc80000000000 */
[----:B------:R-:W-:-:S04]  /*0250*/  FFMA R17, R0, 1.4426950216293334961, -R17 ;  /* 0x3fb8aa3b00117823 */ /* 0x000fc80000000811 */
[----:B------:R-:W-:Y:S01]  /*0260*/  FFMA R17, R0, 1.925963033500011079e-08, R17 ;  /* 0x32a5706000117823 */ /* 0x000fe20000000011 */
[----:B--2---:R-:W0:Y:S08]  /*0270*/  MUFU.RCP R18, R3 ;  /* 0x0000000300127308 */ /* 0x004e300000001000 */
[----:B------:R-:W2:Y:S01]  /*0280*/  MUFU.EX2 R17, R17 ;  /* 0x0000001100117308 */ /* 0x000ea20000000800 */
[----:B------:R-:W-:Y:S01]  /*0290*/  SHF.L.U32 R0, R16, 0x17, RZ ;  /* 0x0000001710007819 */ /* 0x000fe200000006ff */
[----:B0-----:R-:W-:-:S04]  /*02a0*/  FFMA R5, -R3, R18, 1 ;  /* 0x3f80000003057423 */ /* 0x001fc80000000112 */
[----:B--2---:R-:W-:-:S04]  /*02b0*/  FMUL R0, R0, R17 ;  /* 0x0000001100007220 */ /* 0x004fc80000400000 */
[----:B------:R-:W0:Y:S01]  /*02c0*/  FCHK P0, R0, R3 ;  /* 0x0000000300007302 */ /* 0x000e220000000000 */
[----:B------:R-:W-:-:S04]  /*02d0*/  FFMA R5, R18, R5, R18 ;  /* 0x0000000512057223 */ /* 0x000fc80000000012 */
[----:B------:R-:W-:-:S04]  /*02e0*/  FFMA R4, R0, R5, RZ ;  /* 0x0000000500047223 */ /* 0x000fc800000000ff */
[----:B------:R-:W-:-:S04]  /*02f0*/  FFMA R12, -R3, R4, R0 ;  /* 0x00000004030c7223 */ /* 0x000fc80000000100 */
[----:B------:R-:W-:Y:S01]  /*0300*/  FFMA R13, R5, R12, R4 ;  /* 0x0000000c050d7223 */ /* 0x000fe20000000004 */
[----:B-1----:R-:W-:Y:S01]  /*0310*/  IMAD.WIDE R4, R11, 0x4, R6 ;  /* 0x000000040b047825 */ /* 0x002fe200078e0206 */
[----:B0-----:R-:W-:Y:S06]  /*0320*/  @!P0 BRA `(.L_x_3) ;  /* 0x00000000000c8947 */ /* 0x001fec0003800000 */
[----:B------:R-:W-:-:S07]  /*0330*/  MOV R12, 0x350 ;  /* 0x00000350000c7802 */ /* 0x000fce0000000f00 */
[----:B------:R-:W-:Y:S05]  /*0340*/  CALL.REL.NOINC `($__internal_0_$__cuda_sm3x_div_rn_noftz_f32_slowpath) ;  /* 0x0000000800447944 */ /* 0x000fea0003c00000 */
[----:B------:R-:W-:-:S07]  /*0350*/  MOV R13, R15 ;  /* 0x0000000f000d7202 */ /* 0x000fce0000000f00 */
.L_x_3:
[----:B------:R-:W-:Y:S05]  /*0360*/  BSYNC.RECONVERGENT B1 ;  /* 0x0000000000017941 */ /* 0x000fea0003800200 */
.L_x_2:
[----:B------:R2:W-:Y:S01]  /*0370*/  STG.E desc[UR12][R4.64], R13 ;  /* 0x0000000d04007986 */ /* 0x0005e2000c10190c */
[----:B------:R-:W-:Y:S01]  /*0380*/  IADD3 R11, PT, PT, R11, 0x20000, RZ ;  /* 0x000200000b0b7810 */ /* 0x000fe20007ffe0ff */
[----:B------:R-:W-:Y:S06]  /*0390*/  @P2 BRA `(.L_x_4) ;  /* 0xfffffffc00702947 */ /* 0x000fec000383ffff */
.L_x_1:
[----:B------:R-:W-:Y:S05]  /*03a0*/  BSYNC.RECONVERGENT B0 ;  /* 0x0000000000007941 */ /* 0x000fea0003800200 */
.L_x_0:
[----:B------:R-:W-:-:S13]  /*03b0*/  ISETP.GE.U32.AND P0, PT, R2, 0x60000, PT ;  /* 0x000600000200780c */ /* 0x000fda0003f06070 */
[----:B------:R-:W-:Y:S05]  /*03c0*/  @!P0 EXIT ;  /* 0x000000000000894d */ /* 0x000fea0003800000 */
[----:B------:R-:W0:Y:S01]  /*03d0*/  LDCU.128 UR8, c[0x0][0x380] ;  /* 0x00007000ff0877ac */ /* 0x000e220008000c00 */
[----:B------:R-:W1:Y:S01]  /*03e0*/  LDCU UR14, c[0x0][0x3a0] ;  /* 0x00007400ff0e77ac */ /* 0x000e620008000800 */
[----:B0-----:R-:W-:Y:S02]  /*03f0*/  UIADD3 UR6, UP0, UPT, UR8, 0x100000, URZ ;  /* 0x0010000008067890 */ /* 0x001fe4000ff1e0ff */
[----:B------:R-:W-:Y:S02]  /*0400*/  UIADD3 UR4, UP1, UPT, UR10, 0x100000, URZ ;  /* 0x001000000a047890 */ /* 0x000fe4000ff3e0ff */
[----:B------:R-:W-:Y:S02]  /*0410*/  UIADD3.X UR7, UPT, UPT, URZ, UR9, URZ, UP0, !UPT ;  /* 0x00000009ff077290 */ /* 0x000fe400087fe4ff */
[----:B-1----:R-:W-:-:S12]  /*0420*/  UIADD3.X UR5, UPT, UPT, URZ, UR11, URZ, UP1, !UPT ;  /* 0x0000000bff057290 */ /* 0x002fd80008ffe4ff */
.L_x_13:
[----:B------:R-:W0:Y:S01]  /*0430*/  LDC.64 R2, c[0x0][0x390] ;  /* 0x0000e400ff027b82 */ /* 0x000e220000000a00 */
[----:B------:R-:W-:Y:S01]  /*0440*/  MOV R7, UR7 ;  /* 0x0000000700077c02 */ /* 0x000fe20008000f00 */
[----:B------:R-:W-:-:S04]  /*0450*/  IMAD.U32 R6, RZ, RZ, UR6 ;  /* 0x00000006ff067e24 */ /* 0x000fc8000f8e00ff */
[----:B------:R-:W-:Y:S02]  /*0460*/  IMAD.WIDE R6, R11, 0x4, R6 ;  /* 0x000000040b067825 */ /* 0x000fe400078e0206 */
[----:B--2---:R-:W1:Y:S03]  /*0470*/  LDC.64 R4, c[0x0][0x398] ;  /* 0x0000e600ff047b82 */ /* 0x004e660000000a00 */
[----:B------:R-:W2:Y:S04]  /*0480*/  LDG.E R0, desc[UR12][R6.64+-0x100000] ;  /* 0xf000000c06007981 */ /* 0x000ea8000c1e1900 */
[----:B0-----:R-:W2:Y:S04]  /*0490*/  LDG.E R3, desc[UR12][R2.64] ;  /* 0x0000000c02037981 */ /* 0x001ea8000c1e1900 */
[----:B-1----:R0:W3:Y:S01]  /*04a0*/  LDG.E R13, desc[UR12][R4.64] ;  /* 0x0000000c040d7981 */ /* 0x0020e2000c1e1900 */
[----:B------:R-:W-:-:S02]  /*04b0*/  HFMA2 R9, -RZ, RZ, 0.96630859375, -0.0022525787353515625 ;  /* 0x3bbb989dff097431 */ /* 0x000fc400000001ff */
[----:B------:R-:W-:Y:S01]  /*04c0*/  IMAD.MOV.U32 R15, RZ, RZ, 0x437c0000 ;  /* 0x437c0000ff0f7424 */ /* 0x000fe200078e00ff */
[----:B------:R-:W-:Y:S01]  /*04d0*/  BSSY.RECONVERGENT B0, `(.L_x_5) ;  /* 0x0000018000007945 */ /* 0x000fe20003800200 */
[----:B0-----:R-:W-:Y:S01]  /*04e0*/  MOV R4, UR4 ;  /* 0x0000000400047c02 */ /* 0x001fe20008000f00 */
[----:B------:R-:W-:-:S04]  /*04f0*/  IMAD.U32 R5, RZ, RZ, UR5 ;  /* 0x00000005ff057e24 */ /* 0x000fc8000f8e00ff */
[----:B------:R-:W-:-:S04]  /*0500*/  IMAD.WIDE R4, R11, 0x4, R4 ;  /* 0x000000040b047825 */ /* 0x000fc800078e0204 */
[----:B--2---:R-:W-:-:S04]  /*0510*/  FADD R0, R0, -R3 ;  /* 0x8000000300007221 */ /* 0x004fc80000000000 */
[----:B------:R-:W-:-:S04]  /*0520*/  FFMA.SAT R8, R0, R9, 0.5 ;  /* 0x3f00000000087423 */ /* 0x000fc80000002009 */
[----:B------:R-:W-:-:S04]  /*0530*/  FFMA.RM R8, R8, R15, 12582913 ;  /* 0x4b40000108087423 */ /* 0x000fc8000000400f */
[----:B------:R-:W-:-:S04]  /*0540*/  FADD R9, R8, -12583039 ;  /* 0xcb40007f08097421 */ /* 0x000fc80000000000 */
[----:B------:R-:W-:-:S04]  /*0550*/  FFMA R9, R0, 1.4426950216293334961, -R9 ;  /* 0x3fb8aa3b00097823 */ /* 0x000fc80000000809 */
[----:B------:R-:W-:Y:S01]  /*0560*/  FFMA R9, R0, 1.925963033500011079e-08, R9 ;  /* 0x32a5706000097823 */ /* 0x000fe20000000009 */
[----:B---3--:R-:W0:Y:S08]  /*0570*/  MUFU.RCP R10, R13 ;  /* 0x0000000d000a7308 */ /* 0x008e300000001000 */
[----:B------:R-:W1:Y:S01]  /*0580*/  MUFU.EX2 R9, R9 ;  /* 0x0000000900097308 */ /* 0x000e620000000800 */
[----:B------:R-:W-:Y:S01]  /*0590*/  SHF.L.U32 R0, R8, 0x17, RZ ;  /* 0x0000001708007819 */ /* 0x000fe200000006ff */
[----:B0-----:R-:W-:-:S04]  /*05a0*/  FFMA R3, -R13, R10, 1 ;  /* 0x3f8000000d037423 */ /* 0x001fc8000000010a */
[----:B-1----:R-:W-:-:S04]  /*05b0*/  FMUL R0, R0, R9 ;  /* 0x0000000900007220 */ /* 0x002fc80000400000 */
[----:B------:R-:W0:Y:S01]  /*05c0*/  FCHK P0, R0, R13 ;  /* 0x0000000d00007302 */ /* 0x000e220000000000 */
[----:B------:R-:W-:-:S04]  /*05d0*/  FFMA R3, R10, R3, R10 ;  /* 0x000000030a037223 */ /* 0x000fc8000000000a */
[----:B------:R-:W-:-:S04]  /*05e0*/  FFMA R2, R0, R3, RZ ;  /* 0x0000000300027223 */ /* 0x000fc800000000ff */
[----:B------:R-:W-:-:S04]  /*05f0*/  FFMA R8, -R13, R2, R0 ;  /* 0x000000020d087223 */ /* 0x000fc80000000100 */
[----:B------:R-:W-:Y:S01]  /*0600*/  FFMA R15, R3, R8, R2 ;  /* 0x00000008030f7223 */ /* 0x000fe20000000002 */
[----:B0-----:R-:W-:Y:S06]  /*0610*/  @!P0 BRA `(.L_x_6) ;  /* 0x00000000000c8947 */ /* 0x001fec0003800000 */
[----:B------:R-:W-:Y:S02]  /*0620*/  MOV R3, R13 ;  /* 0x0000000d00037202 */ /* 0x000fe40000000f00 */
[----:B------:R-:W-:-:S07]  /*0630*/  MOV R12, 0x650 ;  /* 0x00000650000c7802 */ /* 0x000fce0000000f00 */
[----:B------:R-:W-:Y:S05]  /*0640*/  CALL.REL.NOINC `($__internal_0_$__cuda_sm3x_div_rn_noftz_f32_slowpath) ;  /* 0x0000000400847944 */ /* 0x000fea0003c00000 */
.L_x_6:
[----:B------:R-:W-:Y:S05]  /*0650*/  BSYNC.RECONVERGENT B0 ;  /* 0x0000000000007941 */ /* 0x000fea0003800200 */
.L_x_5:
[----:B------:R-:W0:Y:S01]  /*0660*/  LDC.64 R2, c[0x0][0x390] ;  /* 0x0000e400ff027b82 */ /* 0x000e220000000a00 */
[----:B------:R1:W-:Y:S04]  /*0670*/  STG.E desc[UR12][R4.64+-0x100000], R15 ;  /* 0xf000000f04007986 */ /* 0x0003e8000c10190c */
[----:B------:R-:W2:Y:S03]  /*0680*/  LDG.E R0, desc[UR12][R6.64+-0x80000] ;  /* 0xf800000c06007981 */ /* 0x000ea6000c1e1900 */
[----:B------:R-:W3:Y:S01]  /*0690*/  LDC.64 R8, c[0x0][0x398] ;  /* 0x0000e600ff087b82 */ /* 0x000ee20000000a00 */
[----:B0-----:R-:W2:Y:S04]  /*06a0*/  LDG.E R3, desc[UR12][R2.64] ;  /* 0x0000000c02037981 */ /* 0x001ea8000c1e1900 */
[----:B---3--:R-:W3:Y:S01]  /*06b0*/  LDG.E R9, desc[UR12][R8.64] ;  /* 0x0000000c08097981 */ /* 0x008ee2000c1e1900 */
[----:B------:R-:W-:-:S02]  /*06c0*/  HFMA2 R13, -RZ, RZ, 0.96630859375, -0.0022525787353515625 ;  /* 0x3bbb989dff0d7431 */ /* 0x000fc400000001ff */
[----:B------:R-:W-:Y:S01]  /*06d0*/  IMAD.MOV.U32 R17, RZ, RZ, 0x437c0000 ;  /* 0x437c0000ff117424 */ /* 0x000fe200078e00ff */
[----:B------:R-:W-:Y:S01]  /*06e0*/  BSSY.RECONVERGENT B0, `(.L_x_7) ;  /* 0x0000015000007945 */ /* 0x000fe20003800200 */
[----:B--2---:R-:W-:-:S04]  /*06f0*/  FADD R0, R0, -R3 ;  /* 0x8000000300007221 */ /* 0x004fc80000000000 */
[----:B------:R-:W-:-:S04]  /*0700*/  FFMA.SAT R10, R0, R13, 0.5 ;  /* 0x3f000000000a7423 */ /* 0x000fc8000000200d */
[----:B------:R-:W-:-:S04]  /*0710*/  FFMA.RM R10, R10, R17, 12582913 ;  /* 0x4b4000010a0a7423 */ /* 0x000fc80000004011 */
[----:B------:R-:W-:-:S04]  /*0720*/  FADD R13, R10, -12583039 ;  /* 0xcb40007f0a0d7421 */ /* 0x000fc80000000000 */
[----:B------:R-:W-:-:S04]  /*0730*/  FFMA R13, R0, 1.4426950216293334961, -R13 ;  /* 0x3fb8aa3b000d7823 */ /* 0x000fc8000000080d */
[----:B------:R-:W-:Y:S01]  /*0740*/  FFMA R13, R0, 1.925963033500011079e-08, R13 ;  /* 0x32a57060000d7823 */ /* 0x000fe2000000000d */
[----:B---3--:R-:W0:Y:S08]  /*0750*/  MUFU.RCP R12, R9 ;  /* 0x00000009000c7308 */ /* 0x008e300000001000 */
        /* <DEDUP_REMOVED lines=8> */
[----:B-1----:R-:W-:Y:S01]  /*07e0*/  FFMA R15, R3, R8, R2 ;  /* 0x00000008030f7223 */ /* 0x002fe20000000002 */
[----:B0-----:R-:W-:Y:S06]  /*07f0*/  @!P0 BRA `(.L_x_8) ;  /* 0x00000000000c8947 */ /* 0x001fec0003800000 */
[----:B------:R-:W-:Y:S02]  /*0800*/  MOV R3, R9 ;  /* 0x0000000900037202 */ /* 0x000fe40000000f00 */
[----:B------:R-:W-:-:S07]  /*0810*/  MOV R12, 0x830 ;  /* 0x00000830000c7802 */ /* 0x000fce0000000f00 */
[----:B------:R-:W-:Y:S05]  /*0820*/  CALL.REL.NOINC `($__internal_0_$__cuda_sm3x_div_rn_noftz_f32_slowpath) ;  /* 0x00000004000c7944 */ /* 0x000fea0003c00000 */
.L_x_8:
[----:B------:R-:W-:Y:S05]  /*0830*/  BSYNC.RECONVERGENT B0 ;  /* 0x0000000000007941 */ /* 0x000fea0003800200 */
.L_x_7:
[----:B------:R-:W0:Y:S01]  /*0840*/  LDC.64 R2, c[0x0][0x390] ;  /* 0x0000e400ff027b82 */ /* 0x000e220000000a00 */
[----:B------:R1:W-:Y:S04]  /*0850*/  STG.E desc[UR12][R4.64+-0x80000], R15 ;  /* 0xf800000f04007986 */ /* 0x0003e8000c10190c */
[----:B------:R-:W2:Y:S03]  /*0860*/  LDG.E R0, desc[UR12][R6.64] ;  /* 0x0000000c06007981 */ /* 0x000ea6000c1e1900 */
[----:B------:R-:W3:Y:S01]  /*0870*/  LDC.64 R8, c[0x0][0x398] ;  /* 0x0000e600ff087b82 */ /* 0x000ee20000000a00 */
[----:B0-----:R-:W2:Y:S04]  /*0880*/  LDG.E R3, desc[UR12][R2.64] ;  /* 0x0000000c02037981 */ /* 0x001ea8000c1e1900 */
[----:B---3--:R-:W3:Y:S01]  /*0890*/  LDG.E R9, desc[UR12][R8.64] ;  /* 0x0000000c08097981 */ /* 0x008ee2000c1e1900 */
[----:B------:R-:W-:-:S02]  /*08a0*/  HFMA2 R17, -RZ, RZ, 3.7421875, 0 ;  /* 0x437c0000ff117431 */ /* 0x000fc400000001ff */
        /* <DEDUP_REMOVED lines=19> */
[----:B------:R-:W-:Y:S01]  /*09e0*/  IMAD.MOV.U32 R3, RZ, RZ, R9 ;  /* 0x000000ffff037224 */ /* 0x000fe200078e0009 */
[----:B------:R-:W-:-:S07]  /*09f0*/  MOV R12, 0xa10 ;  /* 0x00000a10000c7802 */ /* 0x000fce0000000f00 */
[----:B------:R-:W-:Y:S05]  /*0a00*/  CALL.REL.NOINC `($__internal_0_$__cuda_sm3x_div_rn_noftz_f32_slowpath) ;  /* 0x0000000000947944 */ /* 0x000fea0003c00000 */
.L_x_10:
[----:B------:R-:W-:Y:S05]  /*0a10*/  BSYNC.RECONVERGENT B0 ;  /* 0x0000000000007941 */ /* 0x000fea0003800200 */
.L_x_9:
[----:B------:R-:W0:Y:S01]  /*0a20*/  LDC.64 R2, c[0x0][0x390] ;  /* 0x0000e400ff027b82 */ /* 0x000e220000000a00 */
[----:B------:R1:W-:Y:S04]  /*0a30*/  STG.E desc[UR12][R4.64], R15 ;  /* 0x0000000f04007986 */ /* 0x0003e8000c10190c */
[----:B------:R-:W2:Y:S03]  /*0a40*/  LDG.E R6, desc[UR12][R6.64+0x80000] ;  /* 0x0800000c06067981 */ /* 0x000ea6000c1e1900 */
[----:B------:R-:W3:Y:S01]  /*0a50*/  LDC.64 R8, c[0x0][0x398] ;  /* 0x0000e600ff087b82 */ /* 0x000ee20000000a00 */
[----:B0-----:R-:W2:Y:S04]  /*0a60*/  LDG.E R3, desc[UR12][R2.64] ;  /* 0x0000000c02037981 */ /* 0x001ea8000c1e1900 */
[----:B---3--:R-:W3:Y:S01]  /*0a70*/  LDG.E R9, desc[UR12][R8.64] ;  /* 0x0000000c08097981 */ /* 0x008ee2000c1e1900 */
[----:B------:R-:W-:Y:S01]  /*0a80*/  HFMA2 R13, -RZ, RZ, 0.96630859375, -0.0022525787353515625 ;  /* 0x3bbb989dff0d7431 */ /* 0x000fe200000001ff */
[----:B------:R-:W-:Y:S01]  /*0a90*/  MOV R17, 0x437c0000 ;  /* 0x437c000000117802 */ /* 0x000fe20000000f00 */
        /* <DEDUP_REMOVED lines=9> */
[----:B------:R-:W-:-:S02]  /*0b30*/  IMAD.SHL.U32 R0, R10, 0x800000, RZ ;  /* 0x008000000a007824 */ /* 0x000fc400078e00ff */
[----:B0-----:R-:W-:Y:S02]  /*0b40*/  FFMA R3, -R9, R12, 1 ;  /* 0x3f80000009037423 */ /* 0x001fe4000000010c */
[----:B--2---:R-:W-:-:S04]  /*0b50*/  FMUL R0, R0, R13 ;  /* 0x0000000d00007220 */ /* 0x004fc80000400000 */
[----:B------:R-:W0:Y:S01]  /*0b60*/  FCHK P0, R0, R9 ;  /* 0x0000000900007302 */ /* 0x000e220000000000 */
[----:B------:R-:W-:-:S04]  /*0b70*/  FFMA R3, R12, R3, R12 ;  /* 0x000000030c037223 */ /* 0x000fc8000000000c */
[----:B------:R-:W-:-:S04]  /*0b80*/  FFMA R2, R0, R3, RZ ;  /* 0x0000000300027223 */ /* 0x000fc800000000ff */
[----:B------:R-:W-:-:S04]  /*0b90*/  FFMA R6, -R9, R2, R0 ;  /* 0x0000000209067223 */ /* 0x000fc80000000100 */
[----:B------:R-:W-:Y:S01]  /*0ba0*/  FFMA R3, R3, R6, R2 ;  /* 0x0000000603037223 */ /* 0x000fe20000000002 */
[----:B01----:R-:W-:Y:S06]  /*0bb0*/  @!P0 BRA `(.L_x_12) ;  /* 0x0000000000108947 */ /* 0x003fec0003800000 */
[----:B------:R-:W-:Y:S02]  /*0bc0*/  MOV R3, R9 ;  /* 0x0000000900037202 */ /* 0x000fe40000000f00 */
[----:B------:R-:W-:-:S07]  /*0bd0*/  MOV R12, 0xbf0 ;  /* 0x00000bf0000c7802 */ /* 0x000fce0000000f00 */
[----:B------:R-:W-:Y:S05]  /*0be0*/  CALL.REL.NOINC `($__internal_0_$__cuda_sm3x_div_rn_noftz_f32_slowpath) ;  /* 0x00000000001c7944 */ /* 0x000fea0003c00000 */
[----:B------:R-:W-:-:S07]  /*0bf0*/  MOV R3, R15 ;  /* 0x0000000f00037202 */ /* 0x000fce0000000f00 */
.L_x_12:
[----:B------:R-:W-:Y:S05]  /*0c00*/  BSYNC.RECONVERGENT B0 ;  /* 0x0000000000007941 */ /* 0x000fea0003800200 */
.L_x_11:
[----:B------:R0:W-:Y:S01]  /*0c10*/  STG.E desc[UR12][R4.64+0x80000], R3 ;  /* 0x0800000304007986 */ /* 0x0001e2000c10190c */
[----:B------:R-:W-:-:S05]  /*0c20*/  VIADD R11, R11, 0x80000 ;  /* 0x000800000b0b7836 */ /* 0x000fca0000000000 */
[----:B------:R-:W-:-:S13]  /*0c30*/  ISETP.GE.AND P0, PT, R11, UR14, PT ;  /* 0x0000000e0b007c0c */ /* 0x000fda000bf06270 */
[----:B0-----:R-:W-:Y:S05]  /*0c40*/  @!P0 BRA `(.L_x_13) ;  /* 0xfffffff400f88947 */ /* 0x001fea000383ffff */
[----:B------:R-:W-:Y:S05]  /*0c50*/  EXIT ;  /* 0x000000000000794d */ /* 0x000fea0003800000 */
        .weak           $__internal_0_$__cuda_sm3x_div_rn_noftz_f32_slowpath
        .type           $__internal_0_$__cuda_sm3x_div_rn_noftz_f32_slowpath,@function
        .size           $__internal_0_$__cuda_sm3x_div_rn_noftz_f32_slowpath,(.L_x_68 - $__internal_0_$__cuda_sm3x_div_rn_noftz_f32_slowpath)
$__internal_0_$__cuda_sm3x_div_rn_noftz_f32_slowpath:
[----:B------:R-:W-:Y:S01]  /*0c60*/  SHF.R.U32.HI R13, RZ, 0x17, R3 ;  /* 0x00000017ff0d7819 */ /* 0x000fe20000011603 */
[----:B------:R-:W-:Y:S01]  /*0c70*/  BSSY.RECONVERGENT B2, `(.L_x_14) ;  /* 0x0000062000027945 */ /* 0x000fe20003800200 */
[----:B------:R-:W-:Y:S02]  /*0c80*/  SHF.R.U32.HI R14, RZ, 0x17, R0 ;  /* 0x00000017ff0e7819 */ /* 0x000fe40000011600 */
[----:B------:R-:W-:Y:S02]  /*0c90*/  LOP3.LUT R13, R13, 0xff, RZ, 0xc0, !PT ;  /* 0x000000ff0d0d7812 */ /* 0x000fe400078ec0ff */
[----:B------:R-:W-:Y:S02]  /*0ca0*/  LOP3.LUT R17, R14, 0xff, RZ, 0xc0, !PT ;  /* 0x000000ff0e117812 */ /* 0x000fe400078ec0ff */
[----:B------:R-:W-:Y:S02]  /*0cb0*/  IADD3 R16, PT, PT, R13, -0x1, RZ ;  /* 0xffffffff0d107810 */ /* 0x000fe40007ffe0ff */
[----:B------:R-:W-:-:S02]  /*0cc0*/  IADD3 R15, PT, PT, R17, -0x1, RZ ;  /* 0xffffffff110f7810 */ /* 0x000fc40007ffe0ff */
[----:B------:R-:W-:-:S04]  /*0cd0*/  ISETP.GT.U32.AND P0, PT, R16, 0xfd, PT ;  /* 0x000000fd1000780c */ /* 0x000fc80003f04070 */
[----:B------:R-:W-:-:S13]  /*0ce0*/  ISETP.GT.U32.OR P0, PT, R15, 0xfd, P0 ;  /* 0x000000fd0f00780c */ /* 0x000fda0000704470 */
[----:B------:R-:W-:Y:S01]  /*0cf0*/  @!P0 IMAD.MOV.U32 R14, RZ, RZ, RZ ;  /* 0x000000ffff0e8224 */ /* 0x000fe200078e00ff */
[----:B------:R-:W-:Y:S06]  /*0d00*/  @!P0 BRA `(.L_x_15) ;  /* 0x00000000005c8947 */ /* 0x000fec0003800000 */
[----:B------:R-:W-:Y:S02]  /*0d10*/  FSETP.GTU.FTZ.AND P0, PT, |R0|, +INF , PT ;  /* 0x7f8000000000780b */ /* 0x000fe40003f1c200 */
[----:B------:R-:W-:-:S04]  /*0d20*/  FSETP.GTU.FTZ.AND P1, PT, |R3|, +INF , PT ;  /* 0x7f8000000300780b */ /* 0x000fc80003f3c200 */
[----:B------:R-:W-:-:S13]  /*0d30*/  PLOP3.LUT P0, PT, P0, P1, PT, 0xf8, 0x8f ;  /* 0x00000000008f781c */ /* 0x000fda0000703f70 */
[----:B------:R-:W-:Y:S05]  /*0d40*/  @P0 BRA `(.L_x_16) ;  /* 0x00000004004c0947 */ /* 0x000fea0003800000 */
[----:B------:R-:W-:-:S13]  /*0d50*/  LOP3.LUT P0, RZ, R3, 0x7fffffff, R0, 0xc8, !PT ;  /* 0x7fffffff03ff7812 */ /* 0x000fda000780c800 */
[----:B------:R-:W-:Y:S05]  /*0d60*/  @!P0 BRA `(.L_x_17) ;  /* 0x00000004003c8947 */ /* 0x000fea0003800000 */
[C---:B------:R-:W-:Y:S02]  /*0d70*/  FSETP.NEU.FTZ.AND P3, PT, |R0|.reuse, +INF , PT ;  /* 0x7f8000000000780b */ /* 0x040fe40003f7d200 */
[----:B------:R-:W-:Y:S02]  /*0d80*/  FSETP.NEU.FTZ.AND P1, PT, |R3|, +INF , PT ;  /* 0x7f8000000300780b */ /* 0x000fe40003f3d200 */
[----:B------:R-:W-:-:S11]  /*0d90*/  FSETP.NEU.FTZ.AND P0, PT, |R0|, +INF , PT ;  /* 0x7f8000000000780b */ /* 0x000fd60003f1d200 */
[----:B------:R-:W-:Y:S05]  /*0da0*/  @!P1 BRA !P3, `(.L_x_17) ;  /* 0x00000004002c9947 */ /* 0x000fea0005800000 */
[----:B------:R-:W-:-:S04]  /*0db0*/  LOP3.LUT P3, RZ, R0, 0x7fffffff, RZ, 0xc0, !PT ;  /* 0x7fffffff00ff7812 */ /* 0x000fc8000786c0ff */
[----:B------:R-:W-:-:S13]  /*0dc0*/  PLOP3.LUT P1, PT, P1, P3, PT, 0x2f, 0xf2 ;  /* 0x0000000000f2781c */ /* 0x000fda0000f26577 */
[----:B------:R-:W-:Y:S05]  /*0dd0*/  @P1 BRA `(.L_x_18) ;  /* 0x0000000400181947 */ /* 0x000fea0003800000 */
[----:B------:R-:W-:-:S04]  /*0de0*/  LOP3.LUT P1, RZ, R3, 0x7fffffff, RZ, 0xc0, !PT ;  /* 0x7fffffff03ff7812 */ /* 0x000fc8000782c0ff */
[----:B------:R-:W-:-:S13]  /*0df0*/  PLOP3.LUT P0, PT, P0, P1, PT, 0x2f, 0xf2 ;  /* 0x0000000000f2781c */ /* 0x000fda0000702577 */
[----:B------:R-:W-:Y:S05]  /*0e00*/  @P0 BRA `(.L_x_19) ;  /* 0x0000000400000947 */ /* 0x000fea0003800000 */
[----:B------:R-:W-:Y:S02]  /*0e10*/  ISETP.GE.AND P0, PT, R15, RZ, PT ;  /* 0x000000ff0f00720c */ /* 0x000fe40003f06270 */
[----:B------:R-:W-:-:S11]  /*0e20*/  ISETP.GE.AND P1, PT, R16, RZ, PT ;  /* 0x000000ff1000720c */ /* 0x000fd60003f26270 */
[----:B------:R-:W-:Y:S01]  /*0e30*/  @P0 MOV R14, RZ ;  /* 0x000000ff000e0202 */ /* 0x000fe20000000f00 */
[----:B------:R-:W-:Y:S01]  /*0e40*/  @!P0 FFMA R0, R0, 1.84467440737095516160e+19, RZ ;  /* 0x5f80000000008823 */ /* 0x000fe200000000ff */
[----:B------:R-:W-:Y:S01]  /*0e50*/  @!P0 MOV R14, 0xffffffc0 ;  /* 0xffffffc0000e8802 */ /* 0x000fe20000000f00 */
[----:B------:R-:W-:-:S04]  /*0e60*/  @!P1 FFMA R3, R3, 1.84467440737095516160e+19, RZ ;  /* 0x5f80000003039823 */ /* 0x000fc800000000ff */
[----:B------:R-:W-:-:S07]  /*0e70*/  @!P1 VIADD R14, R14, 0x40 ;  /* 0x000000400e0e9836 */ /* 0x000fce0000000000 */
.L_x_15:
[----:B------:R-:W-:Y:S01]  /*0e80*/  LEA R16, R13, 0xc0800000, 0x17 ;  /* 0xc08000000d107811 */ /* 0x000fe200078eb8ff */
[----:B------:R-:W-:Y:S01]  /*0e90*/  BSSY.RECONVERGENT B3, `(.L_x_20) ;  /* 0x0000036000037945 */ /* 0x000fe20003800200 */
[----:B------:R-:W-:Y:S02]  /*0ea0*/  IADD3 R17, PT, PT, R17, -0x7f, RZ ;  /* 0xffffff8111117810 */ /* 0x000fe40007ffe0ff */
[----:B------:R-:W-:-:S03]  /*0eb0*/  IADD3 R18, PT, PT, -R16, R3, RZ ;  /* 0x0000000310127210 */ /* 0x000fc60007ffe1ff */
[C---:B------:R-:W-:Y:S01]  /*0ec0*/  IMAD R0, R17.reuse, -0x800000, R0 ;  /* 0xff80000011007824 */ /* 0x040fe200078e0200 */
[----:B------:R-:W0:Y:S01]  /*0ed0*/  MUFU.RCP R3, R18 ;  /* 0x0000001200037308 */ /* 0x000e220000001000 */
[----:B------:R-:W-:Y:S01]  /*0ee0*/  FADD.FTZ R15, -R18, -RZ ;  /* 0x800000ff120f7221 */ /* 0x000fe20000010100 */
[----:B------:R-:W-:-:S05]  /*0ef0*/  IADD3 R17, PT, PT, R17, 0x7f, -R13 ;  /* 0x0000007f11117810 */ /* 0x000fca0007ffe80d */
[----:B------:R-:W-:Y:S02]  /*0f00*/  IMAD.IADD R17, R17, 0x1, R14 ;  /* 0x0000000111117824 */ /* 0x000fe400078e020e */
[----:B0-----:R-:W-:-:S04]  /*0f10*/  FFMA R16, R3, R15, 1 ;  /* 0x3f80000003107423 */ /* 0x001fc8000000000f */
[----:B------:R-:W-:-:S04]  /*0f20*/  FFMA R3, R3, R16, R3 ;  /* 0x0000001003037223 */ /* 0x000fc80000000003 */
[----:B------:R-:W-:-:S04]  /*0f30*/  FFMA R16, R0, R3, RZ ;  /* 0x0000000300107223 */ /* 0x000fc800000000ff */
[----:B------:R-:W-:-:S04]  /*0f40*/  FFMA R19, R15, R16, R0 ;  /* 0x000000100f137223 */ /* 0x000fc80000000000 */
[----:B------:R-:W-:-:S04]  /*0f50*/  FFMA R16, R3, R19, R16 ;  /* 0x0000001303107223 */ /* 0x000fc80000000010 */
[----:B------:R-:W-:-:S04]  /*0f60*/  FFMA R15, R15, R16, R0 ;  /* 0x000000100f0f7223 */ /* 0x000fc80000000000 */
[----:B------:R-:W-:-:S05]  /*0f70*/  FFMA R0, R3, R15, R16 ;  /* 0x0000000f03007223 */ /* 0x000fca0000000010 */
[----:B------:R-:W-:-:S04]  /*0f80*/  SHF.R.U32.HI R13, RZ, 0x17, R0 ;  /* 0x00000017ff0d7819 */ /* 0x000fc80000011600 */
[----:B------:R-:W-:-:S04]  /*0f90*/  LOP3.LUT R13, R13, 0xff, RZ, 0xc0, !PT ;  /* 0x000000ff0d0d7812 */ /* 0x000fc800078ec0ff */
[----:B------:R-:W-:-:S04]  /*0fa0*/  IADD3 R18, PT, PT, R13, R17, RZ ;  /* 0x000000110d127210 */ /* 0x000fc80007ffe0ff */
[----:B------:R-:W-:-:S04]  /*0fb0*/  IADD3 R13, PT, PT, R18, -0x1, RZ ;  /* 0xffffffff120d7810 */ /* 0x000fc80007ffe0ff */
[----:B------:R-:W-:-:S13]  /*0fc0*/  ISETP.GE.U32.AND P0, PT, R13, 0xfe, PT ;  /* 0x000000fe0d00780c */ /* 0x000fda0003f06070 */
[----:B------:R-:W-:Y:S05]  /*0fd0*/  @!P0 BRA `(.L_x_21) ;  /* 0x0000000000808947 */ /* 0x000fea0003800000 */
[----:B------:R-:W-:-:S13]  /*0fe0*/  ISETP.GT.AND P0, PT, R18, 0xfe, PT ;  /* 0x000000fe1200780c */ /* 0x000fda0003f04270 */
[----:B------:R-:W-:Y:S05]  /*0ff0*/  @P0 BRA `(.L_x_22) ;  /* 0x00000000006c0947 */ /* 0x000fea0003800000 */
[----:B------:R-:W-:-:S13]  /*1000*/  ISETP.GE.AND P0, PT, R18, 0x1, PT ;  /* 0x000000011200780c */ /* 0x000fda0003f06270 */
[----:B------:R-:W-:Y:S05]  /*1010*/  @P0 BRA `(.L_x_23) ;  /* 0x0000000000740947 */ /* 0x000fea0003800000 */
[----:B------:R-:W-:Y:S02]  /*1020*/  ISETP.GE.AND P0, PT, R18, -0x18, PT ;  /* 0xffffffe81200780c */ /* 0x000fe40003f06270 */
[----:B------:R-:W-:-:S11]  /*1030*/  LOP3.LUT R0, R0, 0x80000000, RZ, 0xc0, !PT ;  /* 0x8000000000007812 */ /* 0x000fd600078ec0ff */
[----:B------:R-:W-:Y:S05]  /*1040*/  @!P0 BRA `(.L_x_23) ;  /* 0x0000000000688947 */ /* 0x000fea0003800000 */
[-CC-:B------:R-:W-:Y:S01]  /*1050*/  FFMA.RZ R13, R3, R15.reuse, R16.reuse ;  /* 0x0000000f030d7223 */ /* 0x180fe2000000c010 */
[C---:B------:R-:W-:Y:S02]  /*1060*/  ISETP.NE.AND P3, PT, R18.reuse, RZ, PT ;  /* 0x000000ff1200720c */ /* 0x040fe40003f65270 */
[C---:B------:R-:W-:Y:S02]  /*1070*/  ISETP.NE.AND P1, PT, R18.reuse, RZ, PT ;  /* 0x000000ff1200720c */ /* 0x040fe40003f25270 */
[----:B------:R-:W-:Y:S01]  /*1080*/  LOP3.LUT R14, R13, 0x7fffff, RZ, 0xc0, !PT ;  /* 0x007fffff0d0e7812 */ /* 0x000fe200078ec0ff */
[CCC-:B------:R-:W-:Y:S01]  /*1090*/  FFMA.RP R13, R3.reuse, R15.reuse, R16.reuse ;  /* 0x0000000f030d7223 */ /* 0x1c0fe20000008010 */
[----:B------:R-:W-:Y:S01]  /*10a0*/  FFMA.RM R16, R3, R15, R16 ;  /* 0x0000000f03107223 */ /* 0x000fe20000004010 */
[----:B------:R-:W-:Y:S01]  /*10b0*/  VIADD R3, R18, 0x20 ;  /* 0x0000002012037836 */ /* 0x000fe20000000000 */
[----:B------:R-:W-:Y:S02]  /*10c0*/  LOP3.LUT R14, R14, 0x800000, RZ, 0xfc, !PT ;  /* 0x008000000e0e7812 */ /* 0x000fe400078efcff */
[----:B------:R-:W-:-:S02]  /*10d0*/  IADD3 R15, PT, PT, -R18, RZ, RZ ;  /* 0x000000ff120f7210 */ /* 0x000fc40007ffe1ff */
[----:B------:R-:W-:Y:S02]  /*10e0*/  SHF.L.U32 R3, R14, R3, RZ ;  /* 0x000000030e037219 */ /* 0x000fe400000006ff */
[----:B------:R-:W-:Y:S02]  /*10f0*/  FSETP.NEU.FTZ.AND P0, PT, R13, R16, PT ;  /* 0x000000100d00720b */ /* 0x000fe40003f1d000 */
[----:B------:R-:W-:Y:S02]  /*1100*/  SEL R13, R15, RZ, P3 ;  /* 0x000000ff0f0d7207 */ /* 0x000fe40001800000 */
[----:B------:R-:W-:Y:S02]  /*1110*/  ISETP.NE.AND P1, PT, R3, RZ, P1 ;  /* 0x000000ff0300720c */ /* 0x000fe40000f25270 */
[----:B------:R-:W-:Y:S02]  /*1120*/  SHF.R.U32.HI R13, RZ, R13, R14 ;  /* 0x0000000dff0d7219 */ /* 0x000fe4000001160e */
[----:B------:R-:W-:-:S02]  /*1130*/  PLOP3.LUT P0, PT, P0, P1, PT, 0xf8, 0x8f ;  /* 0x00000000008f781c */ /* 0x000fc40000703f70 */
[----:B------:R-:W-:Y:S02]  /*1140*/  SHF.R.U32.HI R14, RZ, 0x1, R13 ;  /* 0x00000001ff0e7819 */ /* 0x000fe4000001160d */
[----:B------:R-:W-:-:S04]  /*1150*/  SEL R3, RZ, 0x1, !P0 ;  /* 0x00000001ff037807 */ /* 0x000fc80004000000 */
[----:B------:R-:W-:-:S04]  /*1160*/  LOP3.LUT R16, R3, 0x1, R14, 0xf8, !PT ;  /* 0x0000000103107812 */ /* 0x000fc800078ef80e */
[----:B------:R-:W-:-:S04]  /*1170*/  LOP3.LUT R13, R16, R13, RZ, 0xc0, !PT ;  /* 0x0000000d100d7212 */ /* 0x000fc800078ec0ff */
[----:B------:R-:W-:-:S04]  /*1180*/  IADD3 R13, PT, PT, R14, R13, RZ ;  /* 0x0000000d0e0d7210 */ /* 0x000fc80007ffe0ff */
[----:B------:R-:W-:Y:S01]  /*1190*/  LOP3.LUT R0, R13, R0, RZ, 0xfc, !PT ;  /* 0x000000000d007212 */ /* 0x000fe200078efcff */
[----:B------:R-:W-:Y:S06]  /*11a0*/  BRA `(.L_x_23) ;  /* 0x0000000000107947 */ /* 0x000fec0003800000 */
.L_x_22:
[----:B------:R-:W-:-:S04]  /*11b0*/  LOP3.LUT R0, R0, 0x80000000, RZ, 0xc0, !PT ;  /* 0x8000000000007812 */ /* 0x000fc800078ec0ff */
[----:B------:R-:W-:Y:S01]  /*11c0*/  LOP3.LUT R0, R0, 0x7f800000, RZ, 0xfc, !PT ;  /* 0x7f80000000007812 */ /* 0x000fe200078efcff */
[----:B------:R-:W-:Y:S06]  /*11d0*/  BRA `(.L_x_23) ;  /* 0x0000000000047947 */ /* 0x000fec0003800000 */
.L_x_21:
[----:B------:R-:W-:-:S07]  /*11e0*/  IMAD R0, R17, 0x800000, R0 ;  /* 0x0080000011007824 */ /* 0x000fce00078e0200 */
.L_x_23:
[----:B------:R-:W-:Y:S05]  /*11f0*/  BSYNC.RECONVERGENT B3 ;  /* 0x0000000000037941 */ /* 0x000fea0003800200 */
.L_x_20:
[----:B------:R-:W-:Y:S05]  /*1200*/  BRA `(.L_x_24) ;  /* 0x0000000000207947 */ /* 0x000fea0003800000 */
.L_x_19:
[----:B------:R-:W-:-:S04]  /*1210*/  LOP3.LUT R0, R3, 0x80000000, R0, 0x48, !PT ;  /* 0x8000000003007812 */ /* 0x000fc800078e4800 */
[----:B------:R-:W-:Y:S01]  /*1220*/  LOP3.LUT R0, R0, 0x7f800000, RZ, 0xfc, !PT ;  /* 0x7f80000000007812 */ /* 0x000fe200078efcff */
[----:B------:R-:W-:Y:S06]  /*1230*/  BRA `(.L_x_24) ;  /* 0x0000000000147947 */ /* 0x000fec0003800000 */
.L_x_18:
[----:B------:R-:W-:Y:S01]  /*1240*/  LOP3.LUT R0, R3, 0x80000000, R0, 0x48, !PT ;  /* 0x8000000003007812 */ /* 0x000fe200078e4800 */
[----:B------:R-:W-:Y:S06]  /*1250*/  BRA `(.L_x_24) ;  /* 0x00000000000c7947 */ /* 0x000fec0003800000 */
.L_x_17:
[----:B------:R-:W0:Y:S01]  /*1260*/  MUFU.RSQ R0, -QNAN ;  /* 0xffc0000000007908 */ /* 0x000e220000001400 */
[----:B------:R-:W-:Y:S05]  /*1270*/  BRA `(.L_x_24) ;  /* 0x0000000000047947 */ /* 0x000fea0003800000 */
.L_x_16:
[----:B------:R-:W-:-:S07]  /*1280*/  FADD.FTZ R0, R0, R3 ;  /* 0x0000000300007221 */ /* 0x000fce0000010000 */
.L_x_24:
[----:B------:R-:W-:Y:S05]  /*1290*/  BSYNC.RECONVERGENT B2 ;  /* 0x0000000000027941 */ /* 0x000fea0003800200 */
.L_x_14:
[----:B------:R-:W-:Y:S01]  /*12a0*/  HFMA2 R13, -RZ, RZ, 0, 0 ;  /* 0x00000000ff0d7431 */ /* 0x000fe200000001ff */
[----:B0-----:R-:W-:-:S03]  /*12b0*/  MOV R15, R0 ;  /* 0x00000000000f7202 */ /* 0x001fc60000000f00 */
[----:B------:R-:W-:Y:S05]  /*12c0*/  RET.REL.NODEC R12 `(_Z14softmax_kernelPKfPfS1_S1_i) ;  /* 0xffffffec0c4c7950 */ /* 0x000fea0003c3ffff */
.L_x_25:
[----:B------:R-:W-:-:S00]  /*12d0*/  BRA `(.L_x_25) ;  /* 0xfffffffc00fc7947 */ /* 0x000fc0000383ffff */
[----:B------:R-:W-:-:S00]  /*12e0*/  NOP ;  /* 0x0000000000007918 */ /* 0x000fc00000000000 */
        /* <DEDUP_REMOVED lines=9> */
.L_x_68:


//--------------------- .text._Z7sum_expPKfPfS1_i --------------------------
	.section	.text._Z7sum_expPKfPfS1_i,"ax",@progbits
	.align	128
        .global         _Z7sum_expPKfPfS1_i
        .type           _Z7sum_expPKfPfS1_i,@function
        .size           _Z7sum_expPKfPfS1_i,(.L_x_70 - _Z7sum_expPKfPfS1_i)
        .other          _Z7sum_expPKfPfS1_i,@"STO_CUDA_ENTRY STV_DEFAULT"
_Z7sum_expPKfPfS1_i:
.text._Z7sum_expPKfPfS1_i:
[----:B------:R-:W-:Y:S01]  /*0000*/  LDC R1, c[0x0][0x37c] ;  /* 0x0000df00ff017b82 */ /* 0x000fe20000000800 */
[----:B------:R-:W0:Y:S07]  /*0010*/  S2R R0, SR_TID.X ;  /* 0x0000000000007919 */ /* 0x000e2e0000002100 */
[----:B------:R-:W1:Y:S01]  /*0020*/  S2UR UR5, SR_CTAID.X ;  /* 0x00000000000579c3 */ /* 0x000e620000002500 */
[----:B------:R-:W1:Y:S01]  /*0030*/  LDCU UR4, c[0x0][0x360] ;  /* 0x00006c00ff0477ac */ /* 0x000e620008000800 */
[----:B------:R-:W-:Y:S01]  /*0040*/  BSSY.RECONVERGENT B0, `(.L_x_26) ;  /* 0x00000d3000007945 */ /* 0x000fe20003800200 */
[----:B------:R-:W-:Y:S01]  /*0050*/  HFMA2 R16, -RZ, RZ, 0, 0 ;  /* 0x00000000ff107431 */ /* 0x000fe200000001ff */
[----:B------:R-:W2:Y:S04]  /*0060*/  LDCU.64 UR8, c[0x0][0x358] ;  /* 0x00006b00ff0877ac */ /* 0x000ea80008000a00 */
[----:B------:R-:W3:Y:S01]  /*0070*/  LDC R4, c[0x0][0x398] ;  /* 0x0000e600ff047b82 */ /* 0x000ee20000000800 */
[----:B-1----:R-:W-:-:S06]  /*0080*/  UIMAD UR4, UR4, UR5, URZ ;  /* 0x00000005040472a4 */ /* 0x002fcc000f8e02ff */
[----:B0-----:R-:W-:-:S04]  /*0090*/  IADD3 R7, PT, PT, R0, UR4, RZ ;  /* 0x0000000400077c10 */ /* 0x001fc8000fffe0ff */
[----:B---3--:R-:W-:-:S13]  /*00a0*/  ISETP.GE.AND P0, PT, R7, R4, PT ;  /* 0x000000040700720c */ /* 0x008fda0003f06270 */
[----:B--2---:R-:W-:Y:S05]  /*00b0*/  @P0 BRA `(.L_x_27) ;  /* 0x0000000c002c0947 */ /* 0x004fea0003800000 */
[----:B------:R-:W0:Y:S02]  /*00c0*/  LDC.64 R2, c[0x0][0x388] ;  /* 0x0000e200ff027b82 */ /* 0x000e240000000a00 */
[----:B0-----:R0:W5:Y:S01]  /*00d0*/  LDG.E R6, desc[UR8][R2.64] ;  /* 0x0000000802067981 */ /* 0x001162000c1e1900 */
[----:B------:R-:W-:Y:S01]  /*00e0*/  ULOP3.LUT UR5, URZ, UR4, URZ, 0x33, !UPT ;  /* 0x00000004ff057292 */ /* 0x000fe2000f8e33ff */
[----:B------:R-:W-:Y:S01]  /*00f0*/  VIADDMNMX R5, R7, 0x20000, R4, !PT ;  /* 0x0002000007057846 */ /* 0x000fe20007800104 */
[----:B------:R-:W-:Y:S01]  /*0100*/  BSSY.RECONVERGENT B1, `(.L_x_28) ;  /* 0x0000065000017945 */ /* 0x000fe20003800200 */
[----:B------:R-:W-:-:S03]  /*0110*/  MOV R16, RZ ;  /* 0x000000ff00107202 */ /* 0x000fc60000000f00 */
[----:B------:R-:W-:-:S04]  /*0120*/  IADD3 R8, PT, PT, -R0, UR5, R5 ;  /* 0x0000000500087c10 */ /* 0x000fc8000fffe105 */
[C---:B------:R-:W-:Y:S02]  /*0130*/  ISETP.GE.U32.AND P1, PT, R8.reuse, 0xe0000, PT ;  /* 0x000e00000800780c */ /* 0x040fe40003f26070 */
[----:B------:R-:W-:-:S04]  /*0140*/  LEA.HI R9, R8, 0x1, RZ, 0xf ;  /* 0x0000000108097811 */ /* 0x000fc800078f78ff */
[----:B------:R-:W-:-:S04]  /*0150*/  LOP3.LUT R10, R9, 0x7, RZ, 0xc0, !PT ;  /* 0x00000007090a7812 */ /* 0x000fc800078ec0ff */
[----:B------:R-:W-:-:S03]  /*0160*/  ISETP.NE.AND P0, PT, R10, RZ, PT ;  /* 0x000000ff0a00720c */ /* 0x000fc60003f05270 */
[----:B0-----:R-:W-:Y:S10]  /*0170*/  @!P1 BRA `(.L_x_29) ;  /* 0x0000000400749947 */ /* 0x001ff40003800000 */
[----:B------:R-:W0:Y:S01]  /*0180*/  LDC.64 R2, c[0x0][0x380] ;  /* 0x0000e000ff027b82 */ /* 0x000e220000000a00 */
[----:B------:R-:W-:Y:S02]  /*0190*/  LOP3.LUT R11, R9, 0xfff8, RZ, 0xc0, !PT ;  /* 0x0000fff8090b7812 */ /* 0x000fe400078ec0ff */
[----:B------:R-:W-:Y:S02]  /*01a0*/  MOV R16, RZ ;  /* 0x000000ff00107202 */ /* 0x000fe40000000f00 */
[----:B------:R-:W-:Y:S02]  /*01b0*/  IADD3 R11, PT, PT, -R11, RZ, RZ ;  /* 0x000000ff0b0b7210 */ /* 0x000fe40007ffe1ff */
[----:B0-----:R-:W-:-:S04]  /*01c0*/  IADD3 R2, P1, PT, R2, 0x200000, RZ ;  /* 0x0020000002027810 */ /* 0x001fc80007f3e0ff */
[----:B------:R-:W-:-:S09]  /*01d0*/  IADD3.X R3, PT, PT, RZ, R3, RZ, P1, !PT ;  /* 0x00000003ff037210 */ /* 0x000fd20000ffe4ff */
.L_x_30:
[----:B------:R-:W-:-:S05]  /*01e0*/  IMAD.WIDE R4, R7, 0x4, R2 ;  /* 0x0000000407047825 */ /* 0x000fca00078e0202 */
[----:B------:R-:W2:Y:S04]  /*01f0*/  LDG.E R25, desc[UR8][R4.64+-0x200000] ;  /* 0xe000000804197981 */ /* 0x000ea8000c1e1900 */
[----:B------:R-:W3:Y:S04]  /*0200*/  LDG.E R29, desc[UR8][R4.64+-0x180000] ;  /* 0xe8000008041d7981 */ /* 0x000ee8000c1e1900 */
[----:B------:R-:W4:Y:S04]  /*0210*/  LDG.E R23, desc[UR8][R4.64+-0x100000] ;  /* 0xf000000804177981 */ /* 0x000f28000c1e1900 */
[----:B------:R-:W4:Y:S04]  /*0220*/  LDG.E R21, desc[UR8][R4.64+-0x80000] ;  /* 0xf800000804157981 */ /* 0x000f28000c1e1900 */
[----:B------:R-:W4:Y:S04]  /*0230*/  LDG.E R19, desc[UR8][R4.64] ;  /* 0x0000000804137981 */ /* 0x000f28000c1e1900 */
[----:B------:R-:W4:Y:S04]  /*0240*/  LDG.E R15, desc[UR8][R4.64+0x80000] ;  /* 0x08000008040f7981 */ /* 0x000f28000c1e1900 */
[----:B------:R-:W4:Y:S04]  /*0250*/  LDG.E R13, desc[UR8][R4.64+0x100000] ;  /* 0x10000008040d7981 */ /* 0x000f28000c1e1900 */
[----:B------:R0:W4:Y:S01]  /*0260*/  LDG.E R17, desc[UR8][R4.64+0x180000] ;  /* 0x1800000804117981 */ /* 0x000122000c1e1900 */
[----:B------:R-:W-:Y:S01]  /*0270*/  HFMA2 R14, -RZ, RZ, 0.96630859375, -0.0022525787353515625 ;  /* 0x3bbb989dff0e7431 */ /* 0x000fe200000001ff */
[----:B------:R-:W-:-:S02]  /*0280*/  MOV R12, 0x437c0000 ;  /* 0x437c0000000c7802 */ /* 0x000fc40000000f00 */
[----:B------:R-:W-:Y:S02]  /*0290*/  IADD3 R11, PT, PT, R11, 0x8, RZ ;  /* 0x000000080b0b7810 */ /* 0x000fe40007ffe0ff */
[----:B------:R-:W-:Y:S02]  /*02a0*/  IADD3 R7, PT, PT, R7, 0x100000, RZ ;  /* 0x0010000007077810 */ /* 0x000fe40007ffe0ff */
[----:B------:R-:W-:Y:S01]  /*02b0*/  ISETP.NE.AND P1, PT, R11, RZ, PT ;  /* 0x000000ff0b00720c */ /* 0x000fe20003f25270 */
[----:B--2--5:R-:W-:-:S04]  /*02c0*/  FADD R25, -R6, R25 ;  /* 0x0000001906197221 */ /* 0x024fc80000000100 */
[----:B------:R-:W-:Y:S01]  /*02d0*/  FFMA.SAT R27, R25, R14, 0.5 ;  /* 0x3f000000191b7423 */ /* 0x000fe2000000200e */
[----:B---3--:R-:W-:-:S03]  /*02e0*/  FADD R29, -R6, R29 ;  /* 0x0000001d061d7221 */ /* 0x008fc60000000100 */
[----:B------:R-:W-:Y:S01]  /*02f0*/  FFMA.RM R20, R27, R12, 12582913 ;  /* 0x4b4000011b147423 */ /* 0x000fe2000000400c */
[----:B------:R-:W-:Y:S01]  /*0300*/  FFMA.SAT R27, R29, R14, 0.5 ;  /* 0x3f0000001d1b7423 */ /* 0x000fe2000000200e */
[----:B----4-:R-:W-:Y:S02]  /*0310*/  FADD R23, -R6, R23 ;  /* 0x0000001706177221 */ /* 0x010fe40000000100 */
[----:B------:R-:W-:Y:S01]  /*0320*/  FADD R18, R20, -12583039 ;  /* 0xcb40007f14127421 */ /* 0x000fe20000000000 */
[----:B------:R-:W-:-:S03]  /*0330*/  FADD R21, -R6, R21 ;  /* 0x0000001506157221 */ /* 0x000fc60000000100 */
[----:B------:R-:W-:Y:S01]  /*0340*/  FFMA R22, R25, 1.4426950216293334961, -R18 ;  /* 0x3fb8aa3b19167823 */ /* 0x000fe20000000812 */
[----:B------:R-:W-:Y:S01]  /*0350*/  FFMA.RM R18, R27, R12, 12582913 ;  /* 0x4b4000011b127423 */ /* 0x000fe2000000400c */
[----:B------:R-:W-:Y:S01]  /*0360*/  FFMA.SAT R27, R23, R14, 0.5 ;  /* 0x3f000000171b7423 */ /* 0x000fe2000000200e */
[----:B------:R-:W-:Y:S01]  /*0370*/  FADD R19, -R6, R19 ;  /* 0x0000001306137221 */ /* 0x000fe20000000100 */
[----:B0-----:R-:W-:Y:S01]  /*0380*/  FFMA R5, R25, 1.925963033500011079e-08, R22 ;  /* 0x32a5706019057823 */ /* 0x001fe20000000016 */
[----:B------:R-:W-:Y:S01]  /*0390*/  FADD R4, R18, -12583039 ;  /* 0xcb40007f12047421 */ /* 0x000fe20000000000 */
[----:B------:R-:W-:-:S03]  /*03a0*/  SHF.L.U32 R25, R20, 0x17, RZ ;  /* 0x0000001714197819 */ /* 0x000fc600000006ff */
[C---:B------:R-:W-:Y:S01]  /*03b0*/  FFMA R4, R29.reuse, 1.4426950216293334961, -R4 ;  /* 0x3fb8aa3b1d047823 */ /* 0x040fe20000000804 */
[----:B------:R-:W0:Y:S03]  /*03c0*/  MUFU.EX2 R5, R5 ;  /* 0x0000000500057308 */ /* 0x000e260000000800 */
[----:B------:R-:W-:Y:S01]  /*03d0*/  FFMA R22, R29, 1.925963033500011079e-08, R4 ;  /* 0x32a570601d167823 */ /* 0x000fe20000000004 */
[----:B------:R-:W-:Y:S01]  /*03e0*/  FFMA.RM R4, R27, R12, 12582913 ;  /* 0x4b4000011b047423 */ /* 0x000fe2000000400c */
[----:B------:R-:W-:-:S03]  /*03f0*/  FFMA.SAT R27, R19, R14, 0.5 ;  /* 0x3f000000131b7423 */ /* 0x000fc6000000200e */
[----:B------:R-:W-:Y:S01]  /*0400*/  FADD R20, R4, -12583039 ;  /* 0xcb40007f04147421 */ /* 0x000fe20000000000 */
[----:B------:R-:W1:Y:S03]  /*0410*/  MUFU.EX2 R22, R22 ;  /* 0x0000001600167308 */ /* 0x000e660000000800 */
[----:B------:R-:W-:Y:S01]  /*0420*/  FFMA R20, R23, 1.4426950216293334961, -R20 ;  /* 0x3fb8aa3b17147823 */ /* 0x000fe20000000814 */
[----:B0-----:R-:W-:Y:S01]  /*0430*/  FFMA R25, R25, R5, R16 ;  /* 0x0000000519197223 */ /* 0x001fe20000000010 */
[----:B------:R-:W-:Y:S01]  /*0440*/  FFMA.SAT R5, R21, R14, 0.5 ;  /* 0x3f00000015057423 */ /* 0x000fe2000000200e */
[----:B------:R-:W-:Y:S01]  /*0450*/  SHF.L.U32 R16, R18, 0x17, RZ ;  /* 0x0000001712107819 */ /* 0x000fe200000006ff */
[-C--:B------:R-:W-:Y:S02]  /*0460*/  FFMA.RM R18, R27, R12.reuse, 12582913 ;  /* 0x4b4000011b127423 */ /* 0x080fe4000000400c */
[----:B------:R-:W-:-:S04]  /*0470*/  FFMA.RM R5, R5, R12, 12582913 ;  /* 0x4b40000105057423 */ /* 0x000fc8000000400c */
[----:B------:R-:W-:Y:S01]  /*0480*/  FADD R24, R5, -12583039 ;  /* 0xcb40007f05187421 */ /* 0x000fe20000000000 */
[----:B-1----:R-:W-:Y:S01]  /*0490*/  FFMA R16, R16, R22, R25 ;  /* 0x0000001610107223 */ /* 0x002fe20000000019 */
[----:B------:R-:W-:Y:S01]  /*04a0*/  FFMA R22, R23, 1.925963033500011079e-08, R20 ;  /* 0x32a5706017167823 */ /* 0x000fe20000000014 */
[----:B------:R-:W-:Y:S01]  /*04b0*/  FADD R23, -R6, R15 ;  /* 0x0000000f06177221 */ /* 0x000fe20000000100 */
[----:B------:R-:W-:Y:S01]  /*04c0*/  FFMA R24, R21, 1.4426950216293334961, -R24 ;  /* 0x3fb8aa3b15187823 */ /* 0x000fe20000000818 */
[----:B------:R-:W-:Y:S01]  /*04d0*/  FADD R20, R18, -12583039 ;  /* 0xcb40007f12147421 */ /* 0x000fe20000000000 */
[----:B------:R0:W1:Y:S01]  /*04e0*/  MUFU.EX2 R15, R22 ;  /* 0x00000016000f7308 */ /* 0x0000620000000800 */
[----:B------:R-:W-:Y:S01]  /*04f0*/  FFMA.SAT R25, R23, R14, 0.5 ;  /* 0x3f00000017197423 */ /* 0x000fe2000000200e */
[----:B------:R-:W-:Y:S01]  /*0500*/  FFMA R24, R21, 1.925963033500011079e-08, R24 ;  /* 0x32a5706015187823 */ /* 0x000fe20000000018 */
[C---:B------:R-:W-:Y:S01]  /*0510*/  FADD R21, -R6.reuse, R13 ;  /* 0x0000000d06157221 */ /* 0x040fe20000000100 */
[----:B------:R-:W-:Y:S01]  /*0520*/  FFMA R26, R19, 1.4426950216293334961, -R20 ;  /* 0x3fb8aa3b131a7823 */ /* 0x000fe20000000814 */
[----:B------:R-:W-:Y:S01]  /*0530*/  FFMA.RM R20, R25, R12, 12582913 ;  /* 0x4b40000119147423 */ /* 0x000fe2000000400c */
[----:B------:R-:W-:Y:S01]  /*0540*/  FADD R25, -R6, R17 ;  /* 0x0000001106197221 */ /* 0x000fe20000000100 */
[----:B------:R-:W-:Y:S01]  /*0550*/  FFMA.SAT R27, R21, R14, 0.5 ;  /* 0x3f000000151b7423 */ /* 0x000fe2000000200e */
[----:B------:R-:W-:Y:S01]  /*0560*/  FFMA R19, R19, 1.925963033500011079e-08, R26 ;  /* 0x32a5706013137823 */ /* 0x000fe2000000001a */
[----:B------:R-:W-:Y:S01]  /*0570*/  FADD R26, R20, -12583039 ;  /* 0xcb40007f141a7421 */ /* 0x000fe20000000000 */
[----:B------:R2:W3:Y:S01]  /*0580*/  MUFU.EX2 R13, R24 ;  /* 0x00000018000d7308 */ /* 0x0004e20000000800 */
[----:B------:R-:W-:Y:S01]  /*0590*/  FFMA.RM R17, R27, R12, 12582913 ;  /* 0x4b4000011b117423 */ /* 0x000fe2000000400c */
[----:B------:R-:W-:Y:S01]  /*05a0*/  FFMA.SAT R27, R25, R14, 0.5 ;  /* 0x3f000000191b7423 */ /* 0x000fe2000000200e */
[----:B------:R-:W-:Y:S01]  /*05b0*/  FFMA R26, R23, 1.4426950216293334961, -R26 ;  /* 0x3fb8aa3b171a7823 */ /* 0x000fe2000000081a */
[----:B------:R-:W-:Y:S01]  /*05c0*/  SHF.L.U32 R5, R5, 0x17, RZ ;  /* 0x0000001705057819 */ /* 0x000fe200000006ff */
[----:B0-----:R-:W-:Y:S01]  /*05d0*/  FADD R22, R17, -12583039 ;  /* 0xcb40007f11167421 */ /* 0x001fe20000000000 */
[----:B------:R-:W-:Y:S01]  /*05e0*/  FFMA.RM R12, R27, R12, 12582913 ;  /* 0x4b4000011b0c7423 */ /* 0x000fe2000000400c */
[----:B------:R-:W-:Y:S01]  /*05f0*/  FFMA R14, R23, 1.925963033500011079e-08, R26 ;  /* 0x32a57060170e7823 */ /* 0x000fe2000000001a */
[----:B------:R-:W0:Y:S01]  /*0600*/  MUFU.EX2 R19, R19 ;  /* 0x0000001300137308 */ /* 0x000e220000000800 */
[----:B------:R-:W-:Y:S01]  /*0610*/  FFMA R22, R21, 1.4426950216293334961, -R22 ;  /* 0x3fb8aa3b15167823 */ /* 0x000fe20000000816 */
[----:B--2---:R-:W-:Y:S01]  /*0620*/  FADD R24, R12, -12583039 ;  /* 0xcb40007f0c187421 */ /* 0x004fe20000000000 */
[----:B------:R-:W-:-:S02]  /*0630*/  SHF.L.U32 R20, R20, 0x17, RZ ;  /* 0x0000001714147819 */ /* 0x000fc400000006ff */
[----:B------:R-:W-:Y:S01]  /*0640*/  FFMA R22, R21, 1.925963033500011079e-08, R22 ;  /* 0x32a5706015167823 */ /* 0x000fe20000000016 */
[C---:B------:R-:W-:Y:S01]  /*0650*/  FFMA R24, R25.reuse, 1.4426950216293334961, -R24 ;  /* 0x3fb8aa3b19187823 */ /* 0x040fe20000000818 */
[----:B------:R-:W-:Y:S01]  /*0660*/  SHF.L.U32 R21, R4, 0x17, RZ ;  /* 0x0000001704157819 */ /* 0x000fe200000006ff */
[----:B------:R-:W2:Y:S02]  /*0670*/  MUFU.EX2 R14, R14 ;  /* 0x0000000e000e7308 */ /* 0x000ea40000000800 */
[----:B------:R-:W-:Y:S02]  /*0680*/  FFMA R24, R25, 1.925963033500011079e-08, R24 ;  /* 0x32a5706019187823 */ /* 0x000fe40000000018 */
[----:B-1----:R-:W-:Y:S01]  /*0690*/  FFMA R16, R21, R15, R16 ;  /* 0x0000000f15107223 */ /* 0x002fe20000000010 */
[----:B------:R-:W-:-:S03]  /*06a0*/  SHF.L.U32 R15, R18, 0x17, RZ ;  /* 0x00000017120f7819 */ /* 0x000fc600000006ff */
[----:B------:R-:W1:Y:S01]  /*06b0*/  MUFU.EX2 R4, R22 ;  /* 0x0000001600047308 */ /* 0x000e620000000800 */
[----:B---3--:R-:W-:Y:S01]  /*06c0*/  FFMA R16, R5, R13, R16 ;  /* 0x0000000d05107223 */ /* 0x008fe20000000010 */
[----:B------:R-:W-:-:S03]  /*06d0*/  SHF.L.U32 R5, R12, 0x17, RZ ;  /* 0x000000170c057819 */ /* 0x000fc600000006ff */
[----:B0-----:R-:W-:Y:S01]  /*06e0*/  FFMA R15, R15, R19, R16 ;  /* 0x000000130f0f7223 */ /* 0x001fe20000000010 */
[----:B------:R-:W-:Y:S02]  /*06f0*/  SHF.L.U32 R16, R17, 0x17, RZ ;  /* 0x0000001711107819 */ /* 0x000fe400000006ff */
[----:B------:R-:W0:Y:S01]  /*0700*/  MUFU.EX2 R24, R24 ;  /* 0x0000001800187308 */ /* 0x000e220000000800 */
[----:B--2---:R-:W-:-:S04]  /*0710*/  FFMA R15, R20, R14, R15 ;  /* 0x0000000e140f7223 */ /* 0x004fc8000000000f */
[----:B-1----:R-:W-:-:S04]  /*0720*/  FFMA R16, R16, R4, R15 ;  /* 0x0000000410107223 */ /* 0x002fc8000000000f */
[----:B0-----:R-:W-:Y:S01]  /*0730*/  FFMA R16, R5, R24, R16 ;  /* 0x0000001805107223 */ /* 0x001fe20000000010 */
[----:B------:R-:W-:Y:S06]  /*0740*/  @P1 BRA `(.L_x_30) ;  /* 0xfffffff800a41947 */ /* 0x000fec000383ffff */
.L_x_29:
[----:B------:R-:W-:Y:S05]  /*0750*/  BSYNC.RECONVERGENT B1 ;  /* 0x0000000000017941 */ /* 0x000fea0003800200 */
.L_x_28:
[----:B------:R-:W-:Y:S05]  /*0760*/  @!P0 BRA `(.L_x_27) ;  /* 0x0000000400808947 */ /* 0x000fea0003800000 */
[----:B------:R-:W-:Y:S01]  /*0770*/  ISETP.GE.U32.AND P0, PT, R10, 0x4, PT ;  /* 0x000000040a00780c */ /* 0x000fe20003f06070 */
[----:B------:R-:W-:Y:S01]  /*0780*/  BSSY.RECONVERGENT B1, `(.L_x_31) ;  /* 0x0000030000017945 */ /* 0x000fe20003800200 */
[----:B------:R-:W-:-:S11]  /*0790*/  LOP3.LUT P1, R9, R9, 0x3, RZ, 0xc0, !PT ;  /* 0x0000000309097812 */ /* 0x000fd6000782c0ff */
[----:B------:R-:W-:Y:S05]  /*07a0*/  @!P0 BRA `(.L_x_32) ;  /* 0x0000000000b48947 */ /* 0x000fea0003800000 */
[----:B------:R-:W0:Y:S02]  /*07b0*/  LDC.64 R12, c[0x0][0x380] ;  /* 0x0000e000ff0c7b82 */ /* 0x000e240000000a00 */
[----:B0-----:R-:W-:-:S05]  /*07c0*/  IMAD.WIDE R12, R7, 0x4, R12 ;  /* 0x00000004070c7825 */ /* 0x001fca00078e020c */
[----:B------:R-:W2:Y:S04]  /*07d0*/  LDG.E R3, desc[UR8][R12.64] ;  /* 0x000000080c037981 */ /* 0x000ea8000c1e1900 */
[----:B------:R-:W3:Y:S04]  /*07e0*/  LDG.E R11, desc[UR8][R12.64+0x80000] ;  /* 0x080000080c0b7981 */ /* 0x000ee8000c1e1900 */
[----:B------:R-:W4:Y:S04]  /*07f0*/  LDG.E R17, desc[UR8][R12.64+0x100000] ;  /* 0x100000080c117981 */ /* 0x000f28000c1e1900 */
[----:B------:R0:W4:Y:S01]  /*0800*/  LDG.E R19, desc[UR8][R12.64+0x180000] ;  /* 0x180000080c137981 */ /* 0x000122000c1e1900 */
[----:B------:R-:W-:Y:S01]  /*0810*/  HFMA2 R18, -RZ, RZ, 0.96630859375, -0.0022525787353515625 ;  /* 0x3bbb989dff127431 */ /* 0x000fe200000001ff */
[----:B------:R-:W-:-:S02]  /*0820*/  MOV R10, 0x437c0000 ;  /* 0x437c0000000a7802 */ /* 0x000fc40000000f00 */
[----:B------:R-:W-:Y:S01]  /*0830*/  IADD3 R7, PT, PT, R7, 0x80000, RZ ;  /* 0x0008000007077810 */ /* 0x000fe20007ffe0ff */
[----:B--2--5:R-:W-:-:S04]  /*0840*/  FADD R5, -R6, R3 ;  /* 0x0000000306057221 */ /* 0x024fc80000000100 */
[----:B------:R-:W-:Y:S01]  /*0850*/  FFMA.SAT R3, R5, R18, 0.5 ;  /* 0x3f00000005037423 */ /* 0x000fe20000002012 */
[----:B---3--:R-:W-:-:S03]  /*0860*/  FADD R15, -R6, R11 ;  /* 0x0000000b060f7221 */ /* 0x008fc60000000100 */
[----:B------:R-:W-:Y:S01]  /*0870*/  FFMA.RM R2, R3, R10, 12582913 ;  /* 0x4b40000103027423 */ /* 0x000fe2000000400a */
[----:B------:R-:W-:Y:S01]  /*0880*/  FFMA.SAT R3, R15, R18, 0.5 ;  /* 0x3f0000000f037423 */ /* 0x000fe20000002012 */
[----:B----4-:R-:W-:Y:S02]  /*0890*/  FADD R4, -R6, R17 ;  /* 0x0000001106047221 */ /* 0x010fe40000000100 */
[----:B------:R-:W-:Y:S01]  /*08a0*/  FADD R14, R2, -12583039 ;  /* 0xcb40007f020e7421 */ /* 0x000fe20000000000 */
[----:B------:R-:W-:Y:S01]  /*08b0*/  FFMA.RM R3, R3, R10, 12582913 ;  /* 0x4b40000103037423 */ /* 0x000fe2000000400a */
[-C--:B0-----:R-:W-:Y:S01]  /*08c0*/  FFMA.SAT R13, R4, R18.reuse, 0.5 ;  /* 0x3f000000040d7423 */ /* 0x081fe20000002012 */
[----:B------:R-:W-:Y:S01]  /*08d0*/  FADD R19, -R6, R19 ;  /* 0x0000001306137221 */ /* 0x000fe20000000100 */
[----:B------:R-:W-:Y:S01]  /*08e0*/  FFMA R14, R5, 1.4426950216293334961, -R14 ;  /* 0x3fb8aa3b050e7823 */ /* 0x000fe2000000080e */
[----:B------:R-:W-:Y:S02]  /*08f0*/  FADD R12, R3, -12583039 ;  /* 0xcb40007f030c7421 */ /* 0x000fe40000000000 */
[----:B------:R-:W-:Y:S01]  /*0900*/  FFMA.SAT R17, R19, R18, 0.5 ;  /* 0x3f00000013117423 */ /* 0x000fe20000002012 */
[----:B------:R-:W-:Y:S01]  /*0910*/  FFMA R11, R5, 1.925963033500011079e-08, R14 ;  /* 0x32a57060050b7823 */ /* 0x000fe2000000000e */
[-C--:B------:R-:W-:Y:S01]  /*0920*/  FFMA.RM R5, R13, R10.reuse, 12582913 ;  /* 0x4b4000010d057423 */ /* 0x080fe2000000400a */
[----:B------:R-:W-:Y:S01]  /*0930*/  FFMA R12, R15, 1.4426950216293334961, -R12 ;  /* 0x3fb8aa3b0f0c7823 */ /* 0x000fe2000000080c */
[----:B------:R-:W-:-:S02]  /*0940*/  FFMA.RM R17, R17, R10, 12582913 ;  /* 0x4b40000111117423 */ /* 0x000fc4000000400a */
[----:B------:R-:W-:Y:S01]  /*0950*/  FADD R13, R5, -12583039 ;  /* 0xcb40007f050d7421 */ /* 0x000fe20000000000 */
[----:B------:R-:W-:Y:S01]  /*0960*/  FFMA R12, R15, 1.925963033500011079e-08, R12 ;  /* 0x32a570600f0c7823 */ /* 0x000fe2000000000c */
[----:B------:R-:W-:Y:S01]  /*0970*/  FADD R10, R17, -12583039 ;  /* 0xcb40007f110a7421 */ /* 0x000fe20000000000 */
[----:B------:R-:W0:Y:S01]  /*0980*/  MUFU.EX2 R11, R11 ;  /* 0x0000000b000b7308 */ /* 0x000e220000000800 */
[C---:B------:R-:W-:Y:S01]  /*0990*/  FFMA R13, R4.reuse, 1.4426950216293334961, -R13 ;  /* 0x3fb8aa3b040d7823 */ /* 0x040fe2000000080d */
[----:B------:R-:W-:Y:S01]  /*09a0*/  SHF.L.U32 R5, R5, 0x17, RZ ;  /* 0x0000001705057819 */ /* 0x000fe200000006ff */
[----:B------:R-:W-:Y:S01]  /*09b0*/  FFMA R10, R19, 1.4426950216293334961, -R10 ;  /* 0x3fb8aa3b130a7823 */ /* 0x000fe2000000080a */
[----:B------:R-:W-:Y:S01]  /*09c0*/  SHF.L.U32 R17, R17, 0x17, RZ ;  /* 0x0000001711117819 */ /* 0x000fe200000006ff */
[----:B------:R-:W-:Y:S01]  /*09d0*/  FFMA R4, R4, 1.925963033500011079e-08, R13 ;  /* 0x32a5706004047823 */ /* 0x000fe2000000000d */
[----:B------:R-:W-:Y:S01]  /*09e0*/  SHF.L.U32 R13, R2, 0x17, RZ ;  /* 0x00000017020d7819 */ /* 0x000fe200000006ff */
[----:B------:R-:W-:Y:S01]  /*09f0*/  FFMA R10, R19, 1.925963033500011079e-08, R10 ;  /* 0x32a57060130a7823 */ /* 0x000fe2000000000a */
[----:B------:R-:W1:Y:S01]  /*0a00*/  MUFU.EX2 R12, R12 ;  /* 0x0000000c000c7308 */ /* 0x000e620000000800 */
[----:B------:R-:W-:-:S07]  /*0a10*/  SHF.L.U32 R2, R3, 0x17, RZ ;  /* 0x0000001703027819 */ /* 0x000fce00000006ff */
[----:B------:R-:W2:Y:S01]  /*0a20*/  MUFU.EX2 R4, R4 ;  /* 0x0000000400047308 */ /* 0x000ea20000000800 */
[----:B0-----:R-:W-:-:S07]  /*0a30*/  FFMA R11, R13, R11, R16 ;  /* 0x0000000b0d0b7223 */ /* 0x001fce0000000010 */
[----:B------:R-:W0:Y:S01]  /*0a40*/  MUFU.EX2 R10, R10 ;  /* 0x0000000a000a7308 */ /* 0x000e220000000800 */
[----:B-1----:R-:W-:-:S04]  /*0a50*/  FFMA R2, R2, R12, R11 ;  /* 0x0000000c02027223 */ /* 0x002fc8000000000b */
[----:B--2---:R-:W-:-:S04]  /*0a60*/  FFMA R2, R5, R4, R2 ;  /* 0x0000000405027223 */ /* 0x004fc80000000002 */
[----:B0-----:R-:W-:-:S07]  /*0a70*/  FFMA R16, R17, R10, R2 ;  /* 0x0000000a11107223 */ /* 0x001fce0000000002 */
.L_x_32:
[----:B------:R-:W-:Y:S05]  /*0a80*/  BSYNC.RECONVERGENT B1 ;  /* 0x0000000000017941 */ /* 0x000fea0003800200 */
.L_x_31:
[----:B------:R-:W-:Y:S05]  /*0a90*/  @!P1 BRA `(.L_x_27) ;  /* 0x0000000000b49947 */ /* 0x000fea0003800000 */
[----:B------:R-:W-:Y:S01]  /*0aa0*/  ISETP.NE.AND P1, PT, R9, 0x1, PT ;  /* 0x000000010900780c */ /* 0x000fe20003f25270 */
[----:B------:R-:W-:Y:S01]  /*0ab0*/  BSSY.RECONVERGENT B1, `(.L_x_33) ;  /* 0x000001c000017945 */ /* 0x000fe20003800200 */
[----:B------:R-:W-:-:S11]  /*0ac0*/  LOP3.LUT P0, RZ, R8, 0x20000, RZ, 0xc0, !PT ;  /* 0x0002000008ff7812 */ /* 0x000fd6000780c0ff */
[----:B------:R-:W-:Y:S05]  /*0ad0*/  @!P1 BRA `(.L_x_34) ;  /* 0x0000000000649947 */ /* 0x000fea0003800000 */
[----:B------:R-:W0:Y:S02]  /*0ae0*/  LDC.64 R2, c[0x0][0x380] ;  /* 0x0000e000ff027b82 */ /* 0x000e240000000a00 */
[----:B0-----:R-:W-:-:S05]  /*0af0*/  IMAD.WIDE R2, R7, 0x4, R2 ;  /* 0x0000000407027825 */ /* 0x001fca00078e0202 */
[----:B------:R-:W2:Y:S04]  /*0b00*/  LDG.E R5, desc[UR8][R2.64] ;  /* 0x0000000802057981 */ /* 0x000ea8000c1e1900 */
[----:B------:R-:W3:Y:S01]  /*0b10*/  LDG.E R11, desc[UR8][R2.64+0x80000] ;  /* 0x08000008020b7981 */ /* 0x000ee2000c1e1900 */
[----:B------:R-:W-:Y:S01]  /*0b20*/  HFMA2 R4, -RZ, RZ, 0.96630859375, -0.0022525787353515625 ;  /* 0x3bbb989dff047431 */ /* 0x000fe200000001ff */
[----:B------:R-:W-:Y:S02]  /*0b30*/  MOV R9, 0x437c0000 ;  /* 0x437c000000097802 */ /* 0x000fe40000000f00 */
[----:B------:R-:W-:Y:S01]  /*0b40*/  IADD3 R7, PT, PT, R7, 0x40000, RZ ;  /* 0x0004000007077810 */ /* 0x000fe20007ffe0ff */
[----:B--2--5:R-:W-:-:S04]  /*0b50*/  FADD R5, -R6, R5 ;  /* 0x0000000506057221 */ /* 0x024fc80000000100 */
[----:B------:R-:W-:Y:S01]  /*0b60*/  FFMA.SAT R8, R5, R4, 0.5 ;  /* 0x3f00000005087423 */ /* 0x000fe20000002004 */
[----:B---3--:R-:W-:-:S03]  /*0b70*/  FADD R11, -R6, R11 ;  /* 0x0000000b060b7221 */ /* 0x008fc60000000100 */
[----:B------:R-:W-:Y:S01]  /*0b80*/  FFMA.RM R8, R8, R9, 12582913 ;  /* 0x4b40000108087423 */ /* 0x000fe20000004009 */
[----:B------:R-:W-:-:S03]  /*0b90*/  FFMA.SAT R10, R11, R4, 0.5 ;  /* 0x3f0000000b0a7423 */ /* 0x000fc60000002004 */
[----:B------:R-:W-:Y:S01]  /*0ba0*/  FADD R4, R8, -12583039 ;  /* 0xcb40007f08047421 */ /* 0x000fe20000000000 */
[----:B------:R-:W-:Y:S01]  /*0bb0*/  FFMA.RM R10, R10, R9, 12582913 ;  /* 0x4b4000010a0a7423 */ /* 0x000fe20000004009 */
[----:B------:R-:W-:Y:S02]  /*0bc0*/  SHF.L.U32 R3, R8, 0x17, RZ ;  /* 0x0000001708037819 */ /* 0x000fe400000006ff */
[C---:B------:R-:W-:Y:S01]  /*0bd0*/  FFMA R4, R5.reuse, 1.4426950216293334961, -R4 ;  /* 0x3fb8aa3b05047823 */ /* 0x040fe20000000804 */
[C---:B------:R-:W-:Y:S01]  /*0be0*/  FADD R2, R10.reuse, -12583039 ;  /* 0xcb40007f0a027421 */ /* 0x040fe20000000000 */
[----:B------:R-:W-:Y:S02]  /*0bf0*/  SHF.L.U32 R10, R10, 0x17, RZ ;  /* 0x000000170a0a7819 */ /* 0x000fe400000006ff */
[----:B------:R-:W-:Y:S01]  /*0c00*/  FFMA R4, R5, 1.925963033500011079e-08, R4 ;  /* 0x32a5706005047823 */ /* 0x000fe20000000004 */
[----:B------:R-:W-:-:S04]  /*0c10*/  FFMA R2, R11, 1.4426950216293334961, -R2 ;  /* 0x3fb8aa3b0b027823 */ /* 0x000fc80000000802 */
[----:B------:R-:W-:Y:S01]  /*0c20*/  FFMA R2, R11, 1.925963033500011079e-08, R2 ;  /* 0x32a570600b027823 */ /* 0x000fe20000000002 */
[----:B------:R-:W0:Y:S08]  /*0c30*/  MUFU.EX2 R4, R4 ;  /* 0x0000000400047308 */ /* 0x000e300000000800 */
[----:B------:R-:W1:Y:S01]  /*0c40*/  MUFU.EX2 R2, R2 ;  /* 0x0000000200027308 */ /* 0x000e620000000800 */
[----:B0-----:R-:W-:-:S04]  /*0c50*/  FFMA R3, R3, R4, R16 ;  /* 0x0000000403037223 */ /* 0x001fc80000000010 */
[----:B-1----:R-:W-:-:S07]  /*0c60*/  FFMA R16, R10, R2, R3 ;  /* 0x000000020a107223 */ /* 0x002fce0000000003 */
.L_x_34:
[----:B------:R-:W-:Y:S05]  /*0c70*/  BSYNC.RECONVERGENT B1 ;  /* 0x0000000000017941 */ /* 0x000fea0003800200 */
.L_x_33:
[----:B------:R-:W-:Y:S05]  /*0c80*/  @P0 BRA `(.L_x_27) ;  /* 0x0000000000380947 */ /* 0x000fea0003800000 */
[----:B------:R-:W0:Y:S02]  /*0c90*/  LDC.64 R2, c[0x0][0x380] ;  /* 0x0000e000ff027b82 */ /* 0x000e240000000a00 */
[----:B0-----:R-:W-:-:S06]  /*0ca0*/  IMAD.WIDE R2, R7, 0x4, R2 ;  /* 0x0000000407027825 */ /* 0x001fcc00078e0202 */
[----:B------:R-:W2:Y:S01]  /*0cb0*/  LDG.E R3, desc[UR8][R2.64] ;  /* 0x0000000802037981 */ /* 0x000ea2000c1e1900 */
[----:B------:R-:W-:Y:S01]  /*0cc0*/  HFMA2 R5, -RZ, RZ, 0.96630859375, -0.0022525787353515625 ;  /* 0x3bbb989dff057431 */ /* 0x000fe200000001ff */
[----:B------:R-:W-:Y:S01]  /*0cd0*/  MOV R7, 0x437c0000 ;  /* 0x437c000000077802 */ /* 0x000fe20000000f00 */
[----:B--2--5:R-:W-:-:S04]  /*0ce0*/  FADD R6, -R6, R3 ;  /* 0x0000000306067221 */ /* 0x024fc80000000100 */
[----:B------:R-:W-:-:S04]  /*0cf0*/  FFMA.SAT R4, R6, R5, 0.5 ;  /* 0x3f00000006047423 */ /* 0x000fc80000002005 */
[----:B------:R-:W-:-:S04]  /*0d00*/  FFMA.RM R4, R4, R7, 12582913 ;  /* 0x4b40000104047423 */ /* 0x000fc80000004007 */
[C---:B------:R-:W-:Y:S01]  /*0d10*/  FADD R5, R4.reuse, -12583039 ;  /* 0xcb40007f04057421 */ /* 0x040fe20000000000 */
[----:B------:R-:W-:-:S03]  /*0d20*/  SHF.L.U32 R7, R4, 0x17, RZ ;  /* 0x0000001704077819 */ /* 0x000fc600000006ff */
[----:B------:R-:W-:-:S04]  /*0d30*/  FFMA R5, R6, 1.4426950216293334961, -R5 ;  /* 0x3fb8aa3b06057823 */ /* 0x000fc80000000805 */
[----:B------:R-:W-:-:S06]  /*0d40*/  FFMA R5, R6, 1.925963033500011079e-08, R5 ;  /* 0x32a5706006057823 */ /* 0x000fcc0000000005 */
[----:B------:R-:W0:Y:S02]  /*0d50*/  MUFU.EX2 R5, R5 ;  /* 0x0000000500057308 */ /* 0x000e240000000800 */
[----:B0-----:R-:W-:-:S07]  /*0d60*/  FFMA R16, R7, R5, R16 ;  /* 0x0000000507107223 */ /* 0x001fce0000000010 */
.L_x_27:
[----:B------:R-:W-:Y:S05]  /*0d70*/  BSYNC.RECONVERGENT B0 ;  /* 0x0000000000007941 */ /* 0x000fea0003800200 */
.L_x_26:
[----:B------:R-:W0:Y:S01]  /*0d80*/  S2UR UR6, SR_CgaCtaId ;  /* 0x00000000000679c3 */ /* 0x000e220000008800 */
[----:B------:R-:W-:Y:S01]  /*0d90*/  UMOV UR5, 0x400 ;  /* 0x0000040000057882 */ /* 0x000fe20000000000 */
[C---:B------:R-:W-:Y:S02]  /*0da0*/  ISETP.GT.U32.AND P1, PT, R0.reuse, 0x7f, PT ;  /* 0x0000007f0000780c */ /* 0x040fe40003f24070 */
[----:B------:R-:W-:Y:S01]  /*0db0*/  ISETP.GT.U32.AND P0, PT, R0, 0x3f, PT ;  /* 0x0000003f0000780c */ /* 0x000fe20003f04070 */
[----:B0-----:R-:W-:-:S06]  /*0dc0*/  ULEA UR5, UR6, UR5, 0x18 ;  /* 0x0000000506057291 */ /* 0x001fcc000f8ec0ff */
[----:B------:R-:W-:-:S05]  /*0dd0*/  LEA R5, R0, UR5, 0x2 ;  /* 0x0000000500057c11 */ /* 0x000fca000f8e10ff */
[----:B------:R-:W-:Y:S01]  /*0de0*/  STS [R5], R16 ;  /* 0x0000001005007388 */ /* 0x000fe20000000800 */
[----:B------:R-:W-:Y:S06]  /*0df0*/  BAR.SYNC.DEFER_BLOCKING 0x0 ;  /* 0x0000000000007b1d */ /* 0x000fec0000010000 */
[----:B------:R-:W-:Y:S04]  /*0e00*/  @!P1 LDS R2, [R5+0x200] ;  /* 0x0002000005029984 */ /* 0x000fe80000000800 */
[----:B------:R-:W0:Y:S02]  /*0e10*/  @!P1 LDS R3, [R5] ;  /* 0x0000000005039984 */ /* 0x000e240000000800 */
[----:B0-----:R-:W-:-:S05]  /*0e20*/  @!P1 FADD R2, R2, R3 ;  /* 0x0000000302029221 */ /* 0x001fca0000000000 */
[----:B------:R-:W-:Y:S01]  /*0e30*/  @!P1 STS [R5], R2 ;  /* 0x0000000205009388 */ /* 0x000fe20000000800 */
[----:B------:R-:W-:Y:S01]  /*0e40*/  BAR.SYNC.DEFER_BLOCKING 0x0 ;  /* 0x0000000000007b1d */ /* 0x000fe20000010000 */
[----:B------:R-:W-:-:S05]  /*0e50*/  ISETP.GT.U32.AND P1, PT, R0, 0x1f, PT ;  /* 0x0000001f0000780c */ /* 0x000fca0003f24070 */
[----:B------:R-:W-:Y:S04]  /*0e60*/  @!P0 LDS R3, [R5+0x100] ;  /* 0x0001000005038984 */ /* 0x000fe80000000800 */
[----:B------:R-:W0:Y:S02]  /*0e70*/  @!P0 LDS R4, [R5] ;  /* 0x0000000005048984 */ /* 0x000e240000000800 */
[----:B0-----:R-:W-:-:S05]  /*0e80*/  @!P0 FADD R4, R3, R4 ;  /* 0x0000000403048221 */ /* 0x001fca0000000000 */
[----:B------:R-:W-:Y:S01]  /*0e90*/  @!P0 STS [R5], R4 ;  /* 0x0000000405008388 */ /* 0x000fe20000000800 */
[----:B------:R-:W-:Y:S01]  /*0ea0*/  BAR.SYNC.DEFER_BLOCKING 0x0 ;  /* 0x0000000000007b1d */ /* 0x000fe20000010000 */
[----:B------:R-:W-:-:S05]  /*0eb0*/  ISETP.GT.U32.AND P0, PT, R0, 0xf, PT ;  /* 0x0000000f0000780c */ /* 0x000fca0003f04070 */
[----:B------:R-:W-:Y:S04]  /*0ec0*/  @!P1 LDS R3, [R5+0x80] ;  /* 0x0000800005039984 */ /* 0x000fe80000000800 */
[----:B-----5:R-:W0:Y:S02]  /*0ed0*/  @!P1 LDS R6, [R5] ;  /* 0x0000000005069984 */ /* 0x020e240000000800 */
        /* <DEDUP_REMOVED lines=21> */
[----:B------:R-:W-:-:S05]  /*1030*/  ISETP.NE.AND P0, PT, R0, RZ, PT ;  /* 0x000000ff0000720c */ /* 0x000fca0003f05270 */
[----:B------:R-:W-:Y:S04]  /*1040*/  @!P1 LDS R2, [R5+0x8] ;  /* 0x0000080005029984 */ /* 0x000fe80000000800 */
[----:B------:R-:W0:Y:S02]  /*1050*/  @!P1 LDS R3, [R5] ;  /* 0x0000000005039984 */ /* 0x000e240000000800 */
[----:B0-----:R-:W-:-:S05]  /*1060*/  @!P1 FADD R2, R2, R3 ;  /* 0x0000000302029221 */ /* 0x001fca0000000000 */
[----:B------:R0:W-:Y:S01]  /*1070*/  @!P1 STS [R5], R2 ;  /* 0x0000000205009388 */ /* 0x0001e20000000800 */
[----:B------:R-:W-:Y:S06]  /*1080*/  BAR.SYNC.DEFER_BLOCKING 0x0 ;  /* 0x0000000000007b1d */ /* 0x000fec0000010000 */
[----:B------:R-:W-:Y:S05]  /*1090*/  @P0 EXIT ;  /* 0x000000000000094d */ /* 0x000fea0003800000 */
[----:B------:R-:W-:Y:S04]  /*10a0*/  LDS R0, [UR5+0x4] ;  /* 0x00000405ff007984 */ /* 0x000fe80008000800 */
[----:B------:R-:W1:Y:S02]  /*10b0*/  LDS R3, [R5] ;  /* 0x0000000005037984 */ /* 0x000e640000000800 */
[----:B-1----:R-:W-:Y:S02]  /*10c0*/  FADD R0, R0, R3 ;  /* 0x0000000300007221 */ /* 0x002fe40000000000 */
[----:B0-----:R-:W0:Y:S03]  /*10d0*/  LDC.64 R2, c[0x0][0x390] ;  /* 0x0000e400ff027b82 */ /* 0x001e260000000a00 */
[----:B------:R-:W-:Y:S04]  /*10e0*/  STS [R5], R0 ;  /* 0x0000000005007388 */ /* 0x000fe80000000800 */
[----:B------:R-:W0:Y:S04]  /*10f0*/  LDS R7, [UR5] ;  /* 0x00000005ff077984 */ /* 0x000e280008000800 */
[----:B0-----:R-:W-:Y:S01]  /*1100*/  REDG.E.ADD.F32.FTZ.RN.STRONG.GPU desc[UR8][R2.64], R7 ;  /* 0x00000007020079a6 */ /* 0x001fe2000c12f308 */
[----:B------:R-:W-:Y:S05]  /*1110*/  EXIT ;  /* 0x000000000000794d */ /* 0x000fea0003800000 */
.L_x_35:
        /* <DEDUP_REMOVED lines=14> */
.L_x_70:


//--------------------- .text._Z11overall_maxPfS_ --------------------------
	.section	.text._Z11overall_maxPfS_,"ax",@progbits
	.align	128
        .global         _Z11overall_maxPfS_
        .type           _Z11overall_maxPfS_,@function
        .size           _Z11overall_maxPfS_,(.L_x_71 - _Z11overall_maxPfS_)
        .other          _Z11overall_maxPfS_,@"STO_CUDA_ENTRY STV_DEFAULT"
_Z11overall_maxPfS_:
.text._Z11overall_maxPfS_:
[----:B------:R-:W-:Y:S01]  /*0000*/  LDC R1, c[0x0][0x37c] ;  /* 0x0000df00ff017b82 */ /* 0x000fe20000000800 */
[----:B------:R-:W0:Y:S07]  /*0010*/  S2R R9, SR_TID.X ;  /* 0x0000000000097919 */ /* 0x000e2e0000002100 */
[----:B------:R-:W1:Y:S01]  /*0020*/  LDC.64 R4, c[0x0][0x380] ;  /* 0x0000e000ff047b82 */ /* 0x000e620000000a00 */
[----:B------:R-:W2:Y:S01]  /*0030*/  LDCU.64 UR4, c[0x0][0x358] ;  /* 0x00006b00ff0477ac */ /* 0x000ea20008000a00 */
[----:B------:R-:W-:Y:S06]  /*0040*/  BSSY.RECONVERGENT B0, `(.L_x_36) ;  /* 0x0000011000007945 */ /* 0x000fec0003800200 */
[----:B------:R-:W3:Y:S01]  /*0050*/  LDC.64 R2, c[0x0][0x380] ;  /* 0x0000e000ff027b82 */ /* 0x000ee20000000a00 */
[C---:B0-----:R-:W-:Y:S01]  /*0060*/  ISETP.GT.U32.AND P6, PT, R9.reuse, 0xff, PT ;  /* 0x000000ff0900780c */ /* 0x041fe20003fc4070 */
[C---:B-1----:R-:W-:Y:S01]  /*0070*/  IMAD.WIDE.U32 R4, R9.reuse, 0x4, R4 ;  /* 0x0000000409047825 */ /* 0x042fe200078e0004 */
[----:B------:R-:W-:-:S02]  /*0080*/  ISETP.GT.U32.AND P0, PT, R9, 0x3f, PT ;  /* 0x0000003f0900780c */ /* 0x000fc40003f04070 */
[C---:B------:R-:W-:Y:S02]  /*0090*/  ISETP.GT.U32.AND P5, PT, R9.reuse, 0x7f, PT ;  /* 0x0000007f0900780c */ /* 0x040fe40003fa4070 */
[----:B------:R-:W-:Y:S02]  /*00a0*/  P2R R0, PR, RZ, 0x1 ;  /* 0x00000001ff007803 */ /* 0x000fe40000000000 */
[C---:B------:R-:W-:Y:S02]  /*00b0*/  ISETP.GT.U32.AND P4, PT, R9.reuse, 0x1f, PT ;  /* 0x0000001f0900780c */ /* 0x040fe40003f84070 */
[C---:B------:R-:W-:Y:S02]  /*00c0*/  ISETP.GT.U32.AND P3, PT, R9.reuse, 0xf, PT ;  /* 0x0000000f0900780c */ /* 0x040fe40003f64070 */
[C---:B------:R-:W-:Y:S02]  /*00d0*/  ISETP.GT.U32.AND P2, PT, R9.reuse, 0x7, PT ;  /* 0x000000070900780c */ /* 0x040fe40003f44070 */
[----:B------:R-:W-:-:S02]  /*00e0*/  ISETP.GT.U32.AND P1, PT, R9, 0x3, PT ;  /* 0x000000030900780c */ /* 0x000fc40003f24070 */
[----:B------:R-:W-:Y:S01]  /*00f0*/  ISETP.GT.U32.AND P0, PT, R9, 0x1, PT ;  /* 0x000000010900780c */ /* 0x000fe20003f04070 */
[----:B--23--:R-:W-:-:S12]  /*0100*/  @P6 BRA `(.L_x_37) ;  /* 0x0000000000106947 */ /* 0x00cfd80003800000 */
[----:B------:R-:W2:Y:S04]  /*0110*/  LDG.E R0, desc[UR4][R4.64] ;  /* 0x0000000404007981 */ /* 0x000ea8000c1e1900 */
[----:B------:R-:W2:Y:S02]  /*0120*/  LDG.E R7, desc[UR4][R4.64+0x400] ;  /* 0x0004000404077981 */ /* 0x000ea4000c1e1900 */
[----:B--2---:R-:W-:-:S05]  /*0130*/  FMNMX R7, R0, R7, !PT ;  /* 0x0000000700077209 */ /* 0x004fca0007800000 */
[----:B------:R0:W-:Y:S02]  /*0140*/  STG.E desc[UR4][R4.64], R7 ;  /* 0x0000000704007986 */ /* 0x0001e4000c101904 */
.L_x_37:
[----:B------:R-:W-:Y:S05]  /*0150*/  BSYNC.RECONVERGENT B0 ;  /* 0x0000000000007941 */ /* 0x000fea0003800200 */
.L_x_36:
[----:B------:R-:W-:Y:S01]  /*0160*/  BAR.SYNC.DEFER_BLOCKING 0x0 ;  /* 0x0000000000007b1d */ /* 0x000fe20000010000 */
[----:B------:R-:W-:-:S05]  /*0170*/  ISETP.NE.AND P6, PT, R9, RZ, PT ;  /* 0x000000ff0900720c */ /* 0x000fca0003fc5270 */
[----:B------:R-:W-:Y:S04]  /*0180*/  BSSY.RECONVERGENT B0, `(.L_x_38) ;  /* 0x0000006000007945 */ /* 0x000fe80003800200 */
[----:B------:R-:W-:Y:S05]  /*0190*/  @P5 BRA `(.L_x_39) ;  /* 0x0000000000105947 */ /* 0x000fea0003800000 */
[----:B------:R-:W2:Y:S04]  /*01a0*/  LDG.E R0, desc[UR4][R4.64] ;  /* 0x0000000404007981 */ /* 0x000ea8000c1e1900 */
[----:B0-----:R-:W2:Y:S02]  /*01b0*/  LDG.E R7, desc[UR4][R4.64+0x200] ;  /* 0x0002000404077981 */ /* 0x001ea4000c1e1900 */
[----:B--2---:R-:W-:-:S05]  /*01c0*/  FMNMX R7, R0, R7, !PT ;  /* 0x0000000700077209 */ /* 0x004fca0007800000 */
[----:B------:R1:W-:Y:S02]  /*01d0*/  STG.E desc[UR4][R4.64], R7 ;  /* 0x0000000704007986 */ /* 0x0003e4000c101904 */
.L_x_39:
[----:B------:R-:W-:Y:S05]  /*01e0*/  BSYNC.RECONVERGENT B0 ;  /* 0x0000000000007941 */ /* 0x000fea0003800200 */
.L_x_38:
[----:B------:R-:W-:Y:S01]  /*01f0*/  BAR.SYNC.DEFER_BLOCKING 0x0 ;  /* 0x0000000000007b1d */ /* 0x000fe20000010000 */
[----:B------:R-:W-:-:S05]  /*0200*/  ISETP.GT.U32.AND P5, PT, R9, 0x3f, PT ;  /* 0x0000003f0900780c */ /* 0x000fca0003fa4070 */
[----:B------:R-:W-:Y:S08]  /*0210*/  BSSY.RECONVERGENT B0, `(.L_x_40) ;  /* 0x0000006000007945 */ /* 0x000ff00003800200 */
[----:B------:R-:W-:Y:S05]  /*0220*/  @P5 BRA `(.L_x_41) ;  /* 0x0000000000105947 */ /* 0x000fea0003800000 */
[----:B------:R-:W2:Y:S04]  /*0230*/  LDG.E R0, desc[UR4][R4.64] ;  /* 0x0000000404007981 */ /* 0x000ea8000c1e1900 */
[----:B01----:R-:W2:Y:S02]  /*0240*/  LDG.E R7, desc[UR4][R4.64+0x100] ;  /* 0x0001000404077981 */ /* 0x003ea4000c1e1900 */
[----:B--2---:R-:W-:-:S05]  /*0250*/  FMNMX R7, R0, R7, !PT ;  /* 0x0000000700077209 */ /* 0x004fca0007800000 */
[----:B------:R2:W-:Y:S02]  /*0260*/  STG.E desc[UR4][R4.64], R7 ;  /* 0x0000000704007986 */ /* 0x0005e4000c101904 */
.L_x_41:
[----:B------:R-:W-:Y:S05]  /*0270*/  BSYNC.RECONVERGENT B0 ;  /* 0x0000000000007941 */ /* 0x000fea0003800200 */
.L_x_40:
[----:B------:R-:W-:Y:S06]  /*0280*/  BAR.SYNC.DEFER_BLOCKING 0x0 ;  /* 0x0000000000007b1d */ /* 0x000fec0000010000 */
[----:B------:R-:W-:Y:S04]  /*0290*/  BSSY.RECONVERGENT B0, `(.L_x_42) ;  /* 0x0000006000007945 */ /* 0x000fe80003800200 */
[----:B------:R-:W-:Y:S05]  /*02a0*/  @P4 BRA `(.L_x_43) ;  /* 0x0000000000104947 */ /* 0x000fea0003800000 */
[----:B------:R-:W3:Y:S04]  /*02b0*/  LDG.E R0, desc[UR4][R4.64] ;  /* 0x0000000404007981 */ /* 0x000ee8000c1e1900 */
[----:B012---:R-:W3:Y:S02]  /*02c0*/  LDG.E R7, desc[UR4][R4.64+0x80] ;  /* 0x0000800404077981 */ /* 0x007ee4000c1e1900 */
[----:B---3--:R-:W-:-:S05]  /*02d0*/  FMNMX R7, R0, R7, !PT ;  /* 0x0000000700077209 */ /* 0x008fca0007800000 */
[----:B------:R3:W-:Y:S02]  /*02e0*/  STG.E desc[UR4][R4.64], R7 ;  /* 0x0000000704007986 */ /* 0x0007e4000c101904 */
.L_x_43:
[----:B------:R-:W-:Y:S05]  /*02f0*/  BSYNC.RECONVERGENT B0 ;  /* 0x0000000000007941 */ /* 0x000fea0003800200 */
.L_x_42:
[----:B------:R-:W-:Y:S06]  /*0300*/  BAR.SYNC.DEFER_BLOCKING 0x0 ;  /* 0x0000000000007b1d */ /* 0x000fec0000010000 */
[----:B------:R-:W-:Y:S04]  /*0310*/  BSSY.RECONVERGENT B0, `(.L_x_44) ;  /* 0x0000006000007945 */ /* 0x000fe80003800200 */
[----:B------:R-:W-:Y:S05]  /*0320*/  @P3 BRA `(.L_x_45) ;  /* 0x0000000000103947 */ /* 0x000fea0003800000 */
[----:B------:R-:W4:Y:S04]  /*0330*/  LDG.E R0, desc[UR4][R4.64] ;  /* 0x0000000404007981 */ /* 0x000f28000c1e1900 */
[----:B0123--:R-:W4:Y:S02]  /*0340*/  LDG.E R7, desc[UR4][R4.64+0x40] ;  /* 0x0000400404077981 */ /* 0x00ff24000c1e1900 */
[----:B----4-:R-:W-:-:S05]  /*0350*/  FMNMX R7, R0, R7, !PT ;  /* 0x0000000700077209 */ /* 0x010fca0007800000 */
[----:B------:R4:W-:Y:S02]  /*0360*/  STG.E desc[UR4][R4.64], R7 ;  /* 0x0000000704007986 */ /* 0x0009e4000c101904 */
.L_x_45:
[----:B------:R-:W-:Y:S05]  /*0370*/  BSYNC.RECONVERGENT B0 ;  /* 0x0000000000007941 */ /* 0x000fea0003800200 */
.L_x_44:
[----:B------:R-:W-:Y:S06]  /*0380*/  BAR.SYNC.DEFER_BLOCKING 0x0 ;  /* 0x0000000000007b1d */ /* 0x000fec0000010000 */
[----:B------:R-:W-:Y:S04]  /*0390*/  BSSY.RECONVERGENT B0, `(.L_x_46) ;  /* 0x0000006000007945 */ /* 0x000fe80003800200 */
[----:B------:R-:W-:Y:S05]  /*03a0*/  @P2 BRA `(.L_x_47) ;  /* 0x0000000000102947 */ /* 0x000fea0003800000 */
[----:B------:R-:W5:Y:S04]  /*03b0*/  LDG.E R0, desc[UR4][R4.64] ;  /* 0x0000000404007981 */ /* 0x000f68000c1e1900 */
[----:B01234-:R-:W5:Y:S02]  /*03c0*/  LDG.E R7, desc[UR4][R4.64+0x20] ;  /* 0x0000200404077981 */ /* 0x01ff64000c1e1900 */
[----:B-----5:R-:W-:-:S05]  /*03d0*/  FMNMX R7, R0, R7, !PT ;  /* 0x0000000700077209 */ /* 0x020fca0007800000 */
[----:B------:R0:W-:Y:S02]  /*03e0*/  STG.E desc[UR4][R4.64], R7 ;  /* 0x0000000704007986 */ /* 0x0001e4000c101904 */
.L_x_47:
[----:B------:R-:W-:Y:S05]  /*03f0*/  BSYNC.RECONVERGENT B0 ;  /* 0x0000000000007941 */ /* 0x000fea0003800200 */
.L_x_46:
[----:B------:R-:W-:Y:S06]  /*0400*/  BAR.SYNC.DEFER_BLOCKING 0x0 ;  /* 0x0000000000007b1d */ /* 0x000fec0000010000 */
[----:B------:R-:W-:Y:S04]  /*0410*/  BSSY.RECONVERGENT B0, `(.L_x_48) ;  /* 0x0000006000007945 */ /* 0x000fe80003800200 */
[----:B------:R-:W-:Y:S05]  /*0420*/  @P1 BRA `(.L_x_49) ;  /* 0x0000000000101947 */ /* 0x000fea0003800000 */
[----:B------:R-:W5:Y:S04]  /*0430*/  LDG.E R0, desc[UR4][R4.64] ;  /* 0x0000000404007981 */ /* 0x000f68000c1e1900 */
[----:B01234-:R-:W5:Y:S02]  /*0440*/  LDG.E R7, desc[UR4][R4.64+0x10] ;  /* 0x0000100404077981 */ /* 0x01ff64000c1e1900 */
[----:B-----5:R-:W-:-:S05]  /*0450*/  FMNMX R7, R0, R7, !PT ;  /* 0x0000000700077209 */ /* 0x020fca0007800000 */
[----:B------:R0:W-:Y:S02]  /*0460*/  STG.E desc[UR4][R4.64], R7 ;  /* 0x0000000704007986 */ /* 0x0001e4000c101904 */
.L_x_49:
[----:B------:R-:W-:Y:S05]  /*0470*/  BSYNC.RECONVERGENT B0 ;  /* 0x0000000000007941 */ /* 0x000fea0003800200 */
.L_x_48:
[----:B------:R-:W-:Y:S06]  /*0480*/  BAR.SYNC.DEFER_BLOCKING 0x0 ;  /* 0x0000000000007b1d */ /* 0x000fec0000010000 */
[----:B------:R-:W-:Y:S04]  /*0490*/  BSSY.RECONVERGENT B0, `(.L_x_50) ;  /* 0x0000006000007945 */ /* 0x000fe80003800200 */
[----:B------:R-:W-:Y:S05]  /*04a0*/  @P0 BRA `(.L_x_51) ;  /* 0x0000000000100947 */ /* 0x000fea0003800000 */
[----:B------:R-:W5:Y:S04]  /*04b0*/  LDG.E R0, desc[UR4][R4.64] ;  /* 0x0000000404007981 */ /* 0x000f68000c1e1900 */
[----:B01234-:R-:W5:Y:S02]  /*04c0*/  LDG.E R7, desc[UR4][R4.64+0x8] ;  /* 0x0000080404077981 */ /* 0x01ff64000c1e1900 */
[----:B-----5:R-:W-:-:S05]  /*04d0*/  FMNMX R7, R0, R7, !PT ;  /* 0x0000000700077209 */ /* 0x020fca0007800000 */
[----:B------:R0:W-:Y:S02]  /*04e0*/  STG.E desc[UR4][R4.64], R7 ;  /* 0x0000000704007986 */ /* 0x0001e4000c101904 */
.L_x_51:
[----:B------:R-:W-:Y:S05]  /*04f0*/  BSYNC.RECONVERGENT B0 ;  /* 0x0000000000007941 */ /* 0x000fea0003800200 */
.L_x_50:
[----:B------:R-:W-:Y:S06]  /*0500*/  BAR.SYNC.DEFER_BLOCKING 0x0 ;  /* 0x0000000000007b1d */ /* 0x000fec0000010000 */
[----:B------:R-:W-:Y:S04]  /*0510*/  BSSY.RECONVERGENT B0, `(.L_x_52) ;  /* 0x0000007000007945 */ /* 0x000fe80003800200 */
[----:B------:R-:W-:Y:S05]  /*0520*/  @P6 BRA `(.L_x_53) ;  /* 0x0000000000146947 */ /* 0x000fea0003800000 */
[----:B01234-:R-:W0:Y:S01]  /*0530*/  LDC.64 R6, c[0x0][0x380] ;  /* 0x0000e000ff067b82 */ /* 0x01fe220000000a00 */
[----:B------:R-:W2:Y:S04]  /*0540*/  LDG.E R0, desc[UR4][R4.64] ;  /* 0x0000000404007981 */ /* 0x000ea8000c1e1900 */
[----:B0-----:R-:W2:Y:S02]  /*0550*/  LDG.E R7, desc[UR4][R6.64+0x4] ;  /* 0x0000040406077981 */ /* 0x001ea4000c1e1900 */
[----:B--2---:R-:W-:-:S05]  /*0560*/  FMNMX R9, R0, R7, !PT ;  /* 0x0000000700097209 */ /* 0x004fca0007800000 */
[----:B------:R0:W-:Y:S02]  /*0570*/  STG.E desc[UR4][R4.64], R9 ;  /* 0x0000000904007986 */ /* 0x0001e4000c101904 */
.L_x_53:
[----:B------:R-:W-:Y:S05]  /*0580*/  BSYNC.RECONVERGENT B0 ;  /* 0x0000000000007941 */ /* 0x000fea0003800200 */
.L_x_52:
[----:B------:R-:W-:Y:S06]  /*0590*/  BAR.SYNC.DEFER_BLOCKING 0x0 ;  /* 0x0000000000007b1d */ /* 0x000fec0000010000 */
[----:B------:R-:W5:Y:S02]  /*05a0*/  LDG.E R3, desc[UR4][R2.64] ;  /* 0x0000000402037981 */ /* 0x000f64000c1e1900 */
[----:B01234-:R-:W5:Y:S02]  /*05b0*/  LDC.64 R4, c[0x0][0x388] ;  /* 0x0000e200ff047b82 */ /* 0x01ff640000000a00 */
[----:B-----5:R-:W-:Y:S01]  /*05c0*/  STG.E desc[UR4][R4.64], R3 ;  /* 0x0000000304007986 */ /* 0x020fe2000c101904 */
[----:B------:R-:W-:Y:S05]  /*05d0*/  EXIT ;  /* 0x000000000000794d */ /* 0x000fea0003800000 */
.L_x_54:
        /* <DEDUP_REMOVED lines=10> */
.L_x_71:


//--------------------- .text._Z15maxes_per_blockPKfPfi --------------------------
	.section	.text._Z15maxes_per_blockPKfPfi,"ax",@progbits
	.align	128
        .global         _Z15maxes_per_blockPKfPfi
        .type           _Z15maxes_per_blockPKfPfi,@function
        .size           _Z15maxes_per_blockPKfPfi,(.L_x_72 - _Z15maxes_per_blockPKfPfi)
        .other          _Z15maxes_per_blockPKfPfi,@"STO_CUDA_ENTRY STV_DEFAULT"
_Z15maxes_per_blockPKfPfi:
.text._Z15maxes_per_blockPKfPfi:
[----:B------:R-:W-:Y:S01]  /*0000*/  LDC R1, c[0x0][0x37c] ;  /* 0x0000df00ff017b82 */ /* 0x000fe20000000800 */
[----:B------:R-:W0:Y:S07]  /*0010*/  S2R R0, SR_TID.X ;  /* 0x0000000000007919 */ /* 0x000e2e0000002100 */
[----:B------:R-:W1:Y:S01]  /*0020*/  S2UR UR5, SR_CgaCtaId ;  /* 0x00000000000579c3 */ /* 0x000e620000008800 */
[----:B------:R-:W2:Y:S01]  /*0030*/  LDCU UR8, c[0x0][0x360] ;  /* 0x00006c00ff0877ac */ /* 0x000ea20008000800 */
[----:B------:R-:W-:Y:S01]  /*0040*/  IMAD.MOV.U32 R3, RZ, RZ, -0x800000 ;  /* 0xff800000ff037424 */ /* 0x000fe200078e00ff */
[----:B------:R-:W2:Y:S01]  /*0050*/  S2R R9, SR_CTAID.X ;  /* 0x0000000000097919 */ /* 0x000ea20000002500 */
[----:B------:R-:W-:Y:S01]  /*0060*/  UMOV UR4, 0x400 ;  /* 0x0000040000047882 */ /* 0x000fe20000000000 */
[----:B------:R-:W3:Y:S03]  /*0070*/  LDCU.64 UR6, c[0x0][0x358] ;  /* 0x00006b00ff0677ac */ /* 0x000ee60008000a00 */
[----:B------:R-:W4:Y:S01]  /*0080*/  LDC R6, c[0x0][0x390] ;  /* 0x0000e400ff067b82 */ /* 0x000f220000000800 */
[----:B-1----:R-:W-:-:S06]  /*0090*/  ULEA UR4, UR5, UR4, 0x18 ;  /* 0x0000000405047291 */ /* 0x002fcc000f8ec0ff */
[----:B0-----:R-:W-:Y:S01]  /*00a0*/  LEA R8, R0, UR4, 0x2 ;  /* 0x0000000400087c11 */ /* 0x001fe2000f8e10ff */
[----:B--2---:R-:W-:-:S04]  /*00b0*/  IMAD R13, R9, UR8, R0 ;  /* 0x00000008090d7c24 */ /* 0x004fc8000f8e0200 */
[----:B------:R0:W-:Y:S01]  /*00c0*/  STS [R8], R3 ;  /* 0x0000000308007388 */ /* 0x0001e20000000800 */
[----:B------:R-:W-:Y:S01]  /*00d0*/  BAR.SYNC.DEFER_BLOCKING 0x0 ;  /* 0x0000000000007b1d */ /* 0x000fe20000010000 */
[----:B----4-:R-:W-:-:S13]  /*00e0*/  ISETP.GE.AND P0, PT, R13, R6, PT ;  /* 0x000000060d00720c */ /* 0x010fda0003f06270 */
[----:B0--3--:R-:W-:Y:S05]  /*00f0*/  @P0 BRA `(.L_x_55) ;  /* 0x00000008005c0947 */ /* 0x009fea0003800000 */
[----:B------:R-:W0:Y:S02]  /*0100*/  LDC.64 R2, c[0x0][0x380] ;  /* 0x0000e000ff027b82 */ /* 0x000e240000000a00 */
[----:B0-----:R-:W-:-:S05]  /*0110*/  IMAD.WIDE R4, R13, 0x4, R2 ;  /* 0x000000040d047825 */ /* 0x001fca00078e0202 */
[----:B------:R0:W5:Y:S01]  /*0120*/  LDG.E R15, desc[UR6][R4.64] ;  /* 0x00000006040f7981 */ /* 0x000162000c1e1900 */
[----:B------:R-:W-:Y:S01]  /*0130*/  VIADD R11, R13, 0x20000 ;  /* 0x000200000d0b7836 */ /* 0x000fe20000000000 */
[----:B------:R-:W-:Y:S04]  /*0140*/  BSSY.RECONVERGENT B0, `(.L_x_56) ;  /* 0x000005f000007945 */ /* 0x000fe80003800200 */
[----:B------:R-:W-:-:S13]  /*0150*/  ISETP.GE.AND P0, PT, R11, R6, PT ;  /* 0x000000060b00720c */ /* 0x000fda0003f06270 */
[----:B0-----:R-:W-:Y:S05]  /*0160*/  @P0 BRA `(.L_x_57) ;  /* 0x0000000400700947 */ /* 0x001fea0003800000 */
[----:B------:R-:W-:Y:S01]  /*0170*/  VIADDMNMX R4, R13, 0x40000, R6, !PT ;  /* 0x000400000d047846 */ /* 0x000fe20007800106 */
[----:B------:R-:W-:Y:S03]  /*0180*/  BSSY.RECONVERGENT B1, `(.L_x_58) ;  /* 0x000002c000017945 */ /* 0x000fe60003800200 */
[----:B------:R-:W-:-:S04]  /*0190*/  IADD3 R4, PT, PT, R4, -0x20001, -R13 ;  /* 0xfffdffff04047810 */ /* 0x000fc80007ffe80d */
[C---:B------:R-:W-:Y:S02]  /*01a0*/  ISETP.GE.U32.AND P0, PT, R4.reuse, 0x1e0000, PT ;  /* 0x001e00000400780c */ /* 0x040fe40003f06070 */
[----:B------:R-:W-:-:S04]  /*01b0*/  LEA.HI R10, R4, 0x1, RZ, 0xf ;  /* 0x00000001040a7811 */ /* 0x000fc800078f78ff */
[----:B------:R-:W-:-:S07]  /*01c0*/  LOP3.LUT R26, R10, 0xf, RZ, 0xc0, !PT ;  /* 0x0000000f0a1a7812 */ /* 0x000fce00078ec0ff */
[----:B------:R-:W-:Y:S05]  /*01d0*/  @!P0 BRA `(.L_x_59) ;  /* 0x0000000000988947 */ /* 0x000fea0003800000 */
[----:B------:R-:W0:Y:S01]  /*01e0*/  LDC.64 R4, c[0x0][0x380] ;  /* 0x0000e000ff047b82 */ /* 0x000e220000000a00 */
[----:B------:R-:W-:Y:S01]  /*01f0*/  LOP3.LUT R16, R10, 0xfff0, RZ, 0xc0, !PT ;  /* 0x0000fff00a107812 */ /* 0x000fe200078ec0ff */
[----:B------:R-:W-:Y:S04]  /*0200*/  BSSY.RECONVERGENT B2, `(.L_x_60) ;  /* 0x0000022000027945 */ /* 0x000fe80003800200 */
[----:B------:R-:W-:Y:S01]  /*0210*/  IMAD.MOV R16, RZ, RZ, -R16 ;  /* 0x000000ffff107224 */ /* 0x000fe200078e0a10 */
[----:B0-----:R-:W-:-:S05]  /*0220*/  IADD3 R4, P0, PT, R4, 0x400000, RZ ;  /* 0x0040000004047810 */ /* 0x001fca0007f1e0ff */
[----:B------:R-:W-:-:S08]  /*0230*/  IMAD.X R5, RZ, RZ, R5, P0 ;  /* 0x000000ffff057224 */ /* 0x000fd000000e0605 */
.L_x_61:
[----:B------:R-:W-:-:S05]  /*0240*/  IMAD.WIDE R6, R11, 0x4, R4 ;  /* 0x000000040b067825 */ /* 0x000fca00078e0204 */
[----:B------:R-:W2:Y:S04]  /*0250*/  LDG.E R20, desc[UR6][R6.64+-0x400000] ;  /* 0xc000000606147981 */ /* 0x000ea8000c1e1900 */
[----:B------:R-:W2:Y:S04]  /*0260*/  LDG.E R22, desc[UR6][R6.64+-0x380000] ;  /* 0xc800000606167981 */ /* 0x000ea8000c1e1900 */
[----:B------:R-:W3:Y:S04]  /*0270*/  LDG.E R23, desc[UR6][R6.64+-0x300000] ;  /* 0xd000000606177981 */ /* 0x000ee8000c1e1900 */
[----:B------:R-:W3:Y:S04]  /*0280*/  LDG.E R24, desc[UR6][R6.64+-0x280000] ;  /* 0xd800000606187981 */ /* 0x000ee8000c1e1900 */
[----:B------:R-:W4:Y:S04]  /*0290*/  LDG.E R17, desc[UR6][R6.64+-0x200000] ;  /* 0xe000000606117981 */ /* 0x000f28000c1e1900 */
[----:B------:R-:W4:Y:S04]  /*02a0*/  LDG.E R12, desc[UR6][R6.64+-0x180000] ;  /* 0xe8000006060c7981 */ /* 0x000f28000c1e1900 */
[----:B------:R-:W4:Y:S04]  /*02b0*/  LDG.E R14, desc[UR6][R6.64+-0x100000] ;  /* 0xf0000006060e7981 */ /* 0x000f28000c1e1900 */
[----:B------:R-:W4:Y:S04]  /*02c0*/  LDG.E R21, desc[UR6][R6.64+-0x80000] ;  /* 0xf800000606157981 */ /* 0x000f28000c1e1900 */
[----:B------:R-:W4:Y:S04]  /*02d0*/  LDG.E R19, desc[UR6][R6.64] ;  /* 0x0000000606137981 */ /* 0x000f28000c1e1900 */
[----:B------:R-:W4:Y:S04]  /*02e0*/  LDG.E R18, desc[UR6][R6.64+0x80000] ;  /* 0x0800000606127981 */ /* 0x000f28000c1e1900 */
[----:B------:R-:W4:Y:S01]  /*02f0*/  LDG.E R25, desc[UR6][R6.64+0x380000] ;  /* 0x3800000606197981 */ /* 0x000f22000c1e1900 */
[----:B--2--5:R-:W-:-:S03]  /*0300*/  FMNMX3 R22, R15, R20, R22, !PT ;  /* 0x000000140f167276 */ /* 0x024fc60007800016 */
[----:B------:R-:W2:Y:S04]  /*0310*/  LDG.E R20, desc[UR6][R6.64+0x100000] ;  /* 0x1000000606147981 */ /* 0x000ea8000c1e1900 */
[----:B------:R-:W2:Y:S01]  /*0320*/  LDG.E R15, desc[UR6][R6.64+0x180000] ;  /* 0x18000006060f7981 */ /* 0x000ea2000c1e1900 */
[----:B---3--:R-:W-:-:S03]  /*0330*/  FMNMX3 R27, R22, R23, R24, !PT ;  /* 0x00000017161b7276 */ /* 0x008fc60007800018 */
[----:B------:R-:W3:Y:S04]  /*0340*/  LDG.E R24, desc[UR6][R6.64+0x200000] ;  /* 0x2000000606187981 */ /* 0x000ee8000c1e1900 */
[----:B------:R-:W3:Y:S04]  /*0350*/  LDG.E R23, desc[UR6][R6.64+0x280000] ;  /* 0x2800000606177981 */ /* 0x000ee8000c1e1900 */
[----:B------:R-:W3:Y:S01]  /*0360*/  LDG.E R22, desc[UR6][R6.64+0x300000] ;  /* 0x3000000606167981 */ /* 0x000ee2000c1e1900 */
[----:B----4-:R-:W-:Y:S01]  /*0370*/  FMNMX3 R12, R27, R17, R12, !PT ;  /* 0x000000111b0c7276 */ /* 0x010fe2000780000c */
[----:B------:R-:W-:-:S03]  /*0380*/  VIADD R16, R16, 0x10 ;  /* 0x0000001010107836 */ /* 0x000fc60000000000 */
[----:B------:R-:W-:Y:S02]  /*0390*/  FMNMX3 R12, R12, R14, R21, !PT ;  /* 0x0000000e0c0c7276 */ /* 0x000fe40007800015 */
[----:B------:R-:W-:Y:S02]  /*03a0*/  ISETP.NE.AND P0, PT, R16, RZ, PT ;  /* 0x000000ff1000720c */ /* 0x000fe40003f05270 */
[----:B------:R-:W-:Y:S01]  /*03b0*/  FMNMX3 R12, R12, R19, R18, !PT ;  /* 0x000000130c0c7276 */ /* 0x000fe20007800012 */
[----:B------:R-:W-:Y:S02]  /*03c0*/  VIADD R13, R13, 0x200000 ;  /* 0x002000000d0d7836 */ /* 0x000fe40000000000 */
[----:B------:R-:W-:Y:S01]  /*03d0*/  VIADD R11, R11, 0x200000 ;  /* 0x002000000b0b7836 */ /* 0x000fe20000000000 */
[----:B--2---:R-:W-:-:S04]  /*03e0*/  FMNMX3 R12, R12, R20, R15, !PT ;  /* 0x000000140c0c7276 */ /* 0x004fc8000780000f */
[----:B---3--:R-:W-:-:S04]  /*03f0*/  FMNMX3 R12, R12, R24, R23, !PT ;  /* 0x000000180c0c7276 */ /* 0x008fc80007800017 */
[----:B------:R-:W-:Y:S01]  /*0400*/  FMNMX3 R15, R12, R22, R25, !PT ;  /* 0x000000160c0f7276 */ /* 0x000fe20007800019 */
[----:B------:R-:W-:Y:S06]  /*0410*/  @P0 BRA `(.L_x_61) ;  /* 0xfffffffc00880947 */ /* 0x000fec000383ffff */
[----:B------:R-:W-:Y:S05]  /*0420*/  BSYNC.RECONVERGENT B2 ;  /* 0x0000000000027941 */ /* 0x000fea0003800200 */
.L_x_60:
[----:B------:R-:W-:-:S07]  /*0430*/  VIADD R11, R13, 0x20000 ;  /* 0x000200000d0b7836 */ /* 0x000fce0000000000 */
.L_x_59:
[----:B------:R-:W-:Y:S05]  /*0440*/  BSYNC.RECONVERGENT B1 ;  /* 0x0000000000017941 */ /* 0x000fea0003800200 */
.L_x_58:
[----:B------:R-:W-:-:S13]  /*0450*/  ISETP.NE.AND P0, PT, R26, RZ, PT ;  /* 0x000000ff1a00720c */ /* 0x000fda0003f05270 */
[----:B------:R-:W-:Y:S05]  /*0460*/  @!P0 BRA `(.L_x_57) ;  /* 0x0000000000b08947 */ /* 0x000fea0003800000 */
[----:B------:R-:W-:Y:S01]  /*0470*/  ISETP.GE.U32.AND P0, PT, R26, 0x8, PT ;  /* 0x000000081a00780c */ /* 0x000fe20003f06070 */
[----:B------:R-:W-:Y:S01]  /*0480*/  BSSY.RECONVERGENT B1, `(.L_x_62) ;  /* 0x0000012000017945 */ /* 0x000fe20003800200 */
[----:B------:R-:W-:-:S04]  /*0490*/  LOP3.LUT R18, R10, 0x7, RZ, 0xc0, !PT ;  /* 0x000000070a127812 */ /* 0x000fc800078ec0ff */
[----:B------:R-:W-:-:S07]  /*04a0*/  ISETP.NE.AND P1, PT, R18, RZ, PT ;  /* 0x000000ff1200720c */ /* 0x000fce0003f25270 */
[----:B------:R-:W-:Y:S06]  /*04b0*/  @!P0 BRA `(.L_x_63) ;  /* 0x0000000000388947 */ /* 0x000fec0003800000 */
        /* <DEDUP_REMOVED lines=8> */
[----:B------:R-:W4:Y:S01]  /*0540*/  LDG.E R16, desc[UR6][R4.64+0x380000] ;  /* 0x3800000604107981 */ /* 0x000f22000c1e1900 */
[----:B------:R-:W-:Y:S01]  /*0550*/  VIADD R11, R11, 0x100000 ;  /* 0x001000000b0b7836 */ /* 0x000fe20000000000 */
[----:B--2--5:R-:W-:-:S04]  /*0560*/  FMNMX3 R6, R15, R6, R7, !PT ;  /* 0x000000060f067276 */ /* 0x024fc80007800007 */
[----:B---3--:R-:W-:-:S04]  /*0570*/  FMNMX3 R6, R6, R13, R12, !PT ;  /* 0x0000000d06067276 */ /* 0x008fc8000780000c */
[----:B----4-:R-:W-:-:S04]  /*0580*/  FMNMX3 R6, R6, R17, R14, !PT ;  /* 0x0000001106067276 */ /* 0x010fc8000780000e */
[----:B------:R-:W-:-:S07]  /*0590*/  FMNMX3 R15, R6, R19, R16, !PT ;  /* 0x00000013060f7276 */ /* 0x000fce0007800010 */
.L_x_63:
[----:B------:R-:W-:Y:S05]  /*05a0*/  BSYNC.RECONVERGENT B1 ;  /* 0x0000000000017941 */ /* 0x000fea0003800200 */
.L_x_62:
        /* <DEDUP_REMOVED lines=10> */
[----:B------:R-:W3:Y:S01]  /*0650*/  LDG.E R13, desc[UR6][R4.64+0x180000] ;  /* 0x18000006040d7981 */ /* 0x000ee2000c1e1900 */
[----:B------:R-:W-:Y:S01]  /*0660*/  VIADD R11, R11, 0x80000 ;  /* 0x000800000b0b7836 */ /* 0x000fe20000000000 */
[----:B--2--5:R-:W-:-:S04]  /*0670*/  FMNMX3 R7, R15, R10, R7, !PT ;  /* 0x0000000a0f077276 */ /* 0x024fc80007800007 */
[----:B---3--:R-:W-:-:S07]  /*0680*/  FMNMX3 R15, R7, R12, R13, !PT ;  /* 0x0000000c070f7276 */ /* 0x008fce000780000d */
.L_x_65:
[----:B------:R-:W-:Y:S05]  /*0690*/  BSYNC.RECONVERGENT B1 ;  /* 0x0000000000017941 */ /* 0x000fea0003800200 */
.L_x_64:
[----:B------:R-:W-:Y:S05]  /*06a0*/  @!P1 BRA `(.L_x_57) ;  /* 0x0000000000209947 */ /* 0x000fea0003800000 */
[----:B------:R-:W-:-:S07]  /*06b0*/  IMAD.MOV R6, RZ, RZ, -R6 ;  /* 0x000000ffff067224 */ /* 0x000fce00078e0a06 */
.L_x_66:
[----:B------:R-:W-:-:S06]  /*06c0*/  IMAD.WIDE R4, R11, 0x4, R2 ;  /* 0x000000040b047825 */ /* 0x000fcc00078e0202 */
[----:B------:R-:W2:Y:S01]  /*06d0*/  LDG.E R4, desc[UR6][R4.64] ;  /* 0x0000000604047981 */ /* 0x000ea2000c1e1900 */
[----:B------:R-:W-:Y:S02]  /*06e0*/  VIADD R6, R6, 0x1 ;  /* 0x0000000106067836 */ /* 0x000fe40000000000 */
[----:B------:R-:W-:-:S03]  /*06f0*/  VIADD R11, R11, 0x20000 ;  /* 0x000200000b0b7836 */ /* 0x000fc60000000000 */
[----:B------:R-:W-:Y:S02]  /*0700*/  ISETP.NE.AND P0, PT, R6, RZ, PT ;  /* 0x000000ff0600720c */ /* 0x000fe40003f05270 */
[----:B--2--5:R-:W-:-:S11]  /*0710*/  FMNMX R15, R4, R15, !PT ;  /* 0x0000000f040f7209 */ /* 0x024fd60007800000 */
[----:B------:R-:W-:Y:S05]  /*0720*/  @P0 BRA `(.L_x_66) ;  /* 0xfffffffc00e40947 */ /* 0x000fea000383ffff */
.L_x_57:
[----:B------:R-:W-:Y:S05]  /*0730*/  BSYNC.RECONVERGENT B0 ;  /* 0x0000000000007941 */ /* 0x000fea0003800200 */
.L_x_56:
[----:B-----5:R-:W-:Y:S01]  /*0740*/  STS [R8], R15 ;  /* 0x0000000f08007388 */ /* 0x020fe20000000800 */
[----:B------:R-:W-:Y:S05]  /*0750*/  WARPSYNC.ALL ;  /* 0x0000000000007948 */ /* 0x000fea0003800000 */
[----:B------:R-:W-:Y:S01]  /*0760*/  BAR.SYNC.DEFER_BLOCKING 0x0 ;  /* 0x0000000000007b1d */ /* 0x000fe20000010000 */
[C---:B------:R-:W-:Y:S02]  /*0770*/  ISETP.GT.U32.AND P1, PT, R0.reuse, 0x7f, PT ;  /* 0x0000007f0000780c */ /* 0x040fe40003f24070 */
[----:B------:R-:W-:-:S11]  /*0780*/  ISETP.GT.U32.AND P0, PT, R0, 0x3f, PT ;  /* 0x0000003f0000780c */ /* 0x000fd60003f04070 */
[----:B------:R-:W-:Y:S04]  /*0790*/  @!P1 LDS R2, [R8] ;  /* 0x0000000008029984 */ /* 0x000fe80000000800 */
[----:B------:R-:W0:Y:S02]  /*07a0*/  @!P1 LDS R3, [R8+0x200] ;  /* 0x0002000008039984 */ /* 0x000e240000000800 */
[----:B0-----:R-:W-:-:S05]  /*07b0*/  @!P1 FMNMX R3, R2, R3, !PT ;  /* 0x0000000302039209 */ /* 0x001fca0007800000 */
[----:B------:R-:W-:Y:S01]  /*07c0*/  @!P1 STS [R8], R3 ;  /* 0x0000000308009388 */ /* 0x000fe20000000800 */
[----:B------:R-:W-:Y:S01]  /*07d0*/  BAR.SYNC.DEFER_BLOCKING 0x0 ;  /* 0x0000000000007b1d */ /* 0x000fe20000010000 */
[----:B------:R-:W-:-:S05]  /*07e0*/  ISETP.GT.U32.AND P1, PT, R0, 0x1f, PT ;  /* 0x0000001f0000780c */ /* 0x000fca0003f24070 */
        /* <DEDUP_REMOVED lines=29> */
[----:B------:R-:W-:-:S05]  /*09c0*/  ISETP.NE.AND P0, PT, R0, RZ, PT ;  /* 0x000000ff0000720c */ /* 0x000fca0003f05270 */
[----:B------:R-:W-:Y:S04]  /*09d0*/  @!P1 LDS R2, [R8] ;  /* 0x0000000008029984 */ /* 0x000fe80000000800 */
[----:B------:R-:W0:Y:S02]  /*09e0*/  @!P1 LDS R3, [R8+0x8] ;  /* 0x0000080008039984 */ /* 0x000e240000000800 */
[----:B0-----:R-:W-:-:S05]  /*09f0*/  @!P1 FMNMX R3, R2, R3, !PT ;  /* 0x0000000302039209 */ /* 0x001fca0007800000 */
[----:B------:R0:W-:Y:S01]  /*0a00*/  @!P1 STS [R8], R3 ;  /* 0x0000000308009388 */ /* 0x0001e20000000800 */
[----:B------:R-:W-:Y:S06]  /*0a10*/  BAR.SYNC.DEFER_BLOCKING 0x0 ;  /* 0x0000000000007b1d */ /* 0x000fec0000010000 */
[----:B------:R-:W-:Y:S05]  /*0a20*/  @P0 EXIT ;  /* 0x000000000000094d */ /* 0x000fea0003800000 */
[----:B------:R-:W-:Y:S04]  /*0a30*/  LDS R2, [R8] ;  /* 0x0000000008027984 */ /* 0x000fe80000000800 */
[----:B0-----:R-:W0:Y:S02]  /*0a40*/  LDS R3, [UR4+0x4] ;  /* 0x00000404ff037984 */ /* 0x001e240008000800 */
[----:B0-----:R-:W-:-:S05]  /*0a50*/  FMNMX R3, R2, R3, !PT ;  /* 0x0000000302037209 */ /* 0x001fca0007800000 */
[----:B------:R0:W-:Y:S02]  /*0a60*/  STS [R8], R3 ;  /* 0x0000000308007388 */ /* 0x0001e40000000800 */
.L_x_55:
[----:B------:R-:W-:-:S13]  /*0a70*/  ISETP.NE.AND P0, PT, R0, RZ, PT ;  /* 0x000000ff0000720c */ /* 0x000fda0003f05270 */
[----:B------:R-:W-:Y:S05]  /*0a80*/  @P0 EXIT ;  /* 0x000000000000094d */ /* 0x000fea0003800000 */
[----:B------:R-:W1:Y:S01]  /*0a90*/  LDS R5, [UR4] ;  /* 0x00000004ff057984 */ /* 0x000e620008000800 */
[----:B0-----:R-:W0:Y:S02]  /*0aa0*/  LDC.64 R2, c[0x0][0x388] ;  /* 0x0000e200ff027b82 */ /* 0x001e240000000a00 */
[----:B0-----:R-:W-:-:S05]  /*0ab0*/  IMAD.WIDE.U32 R2, R9, 0x4, R2 ;  /* 0x0000000409027825 */ /* 0x001fca00078e0002 */
[----:B-1----:R-:W-:Y:S01]  /*0ac0*/  STG.E desc[UR6][R2.64], R5 ;  /* 0x0000000502007986 */ /* 0x002fe2000c101906 */
[----:B------:R-:W-:Y:S05]  /*0ad0*/  EXIT ;  /* 0x000000000000794d */ /* 0x000fea0003800000 */
.L_x_67:
        /* <DEDUP_REMOVED lines=10> */
.L_x_72:


//--------------------- .nv.shared.reserved.0     --------------------------
	.section	.nv.shared.reserved.0,"aw",@nobits
	.weak		__nv_reservedSMEM_offset_0_alias
	.size		__nv_reservedSMEM_offset_0_alias, 0, 64
	.other		__nv_reservedSMEM_offset_0_alias,@"STO_CUDA_RESERVED_SHARED STV_DEFAULT"
__nv_reservedSMEM_offset_0_alias:
	.zero		0
	.zero		64


//--------------------- .nv.shared._Z7sum_expPKfPfS1_i --------------------------
	.section	.nv.shared._Z7sum_expPKfPfS1_i,"aw",@nobits
	.sectionflags	@""
	.align	4
.nv.shared._Z7sum_expPKfPfS1_i:
	.zero		2048


//--------------------- .nv.shared._Z15maxes_per_blockPKfPfi --------------------------
	.section	.nv.shared._Z15maxes_per_blockPKfPfi,"aw",@nobits
	.sectionflags	@""
	.align	4
.nv.shared._Z15maxes_per_blockPKfPfi:
	.zero		2048


//--------------------- .nv.constant0._Z14softmax_kernelPKfPfS1_S1_i --------------------------
	.section	.nv.constant0._Z14softmax_kernelPKfPfS1_S1_i,"a",@progbits
	.sectionflags	@""
	.align	4
.nv.constant0._Z14softmax_kernelPKfPfS1_S1_i:
	.zero		932


//--------------------- .nv.constant0._Z7sum_expPKfPfS1_i --------------------------
	.section	.nv.constant0._Z7sum_expPKfPfS1_i,"a",@progbits
	.sectionflags	@""
	.align	4
.nv.constant0._Z7sum_expPKfPfS1_i:
	.zero		924


//--------------------- .nv.constant0._Z11overall_maxPfS_ --------------------------
	.section	.nv.constant0._Z11overall_maxPfS_,"a",@progbits
	.sectionflags	@""
	.align	4
.nv.constant0._Z11overall_maxPfS_:
	.zero		912


//--------------------- .nv.constant0._Z15maxes_per_blockPKfPfi --------------------------
	.section	.nv.constant0._Z15maxes_per_blockPKfPfi,"a",@progbits
	.sectionflags	@""
	.align	4
.nv.constant0._Z15maxes_per_blockPKfPfi:
	.zero		916


//--------------------- SYMBOLS --------------------------

	.type		.nv.reservedSmem.offset0,@object
	.size		.nv.reservedSmem.offset0,0x4
	.type		.nv.reservedSmem.cap,@object
	.size		.nv.reservedSmem.cap,0x4
